	.target	sm_103a

	.elftype	@"ET_EXEC"


//--------------------- .note.nv.tkinfo           --------------------------
	.section	.note.nv.tkinfo,"",@"SHT_NOTE"
	.sectionflags	@"SHF_NOTE_NV_TKINFO"
	.tkinfo
        /*0018*/ 	.word	0x00000002
        /*0030*/ 	.string	""
        /*0030*/ 	.string	"ptxas"
        /*0030*/ 	.string	"Cuda compilation tools, release 13.0, V13.0.88"
        /*0030*/ 	.string	"Build cuda_13.0.r13.0/compiler.36424714_0"
        /*0030*/ 	.string	"-arch sm_103a -m 64 "



//--------------------- .note.nv.cuinfo           --------------------------
	.section	.note.nv.cuinfo,"",@"SHT_NOTE"
	.sectionflags	@"SHF_NOTE_NV_CUINFO"
        /*0018*/ 	.short	0x0002
        /*001a*/ 	.short	0x0067
        /*001c*/ 	.short	0x0082
	.zero		2


//--------------------- .nv.info                  --------------------------
	.section	.nv.info,"",@"SHT_CUDA_INFO"
	.align	4


	//----- nvinfo : EIATTR_REGCOUNT
	.align		4
        /*0000*/ 	.byte	0x04, 0x2f
        /*0002*/ 	.short	(.L_12 - .L_11)
	.align		4
.L_11:
        /*0004*/ 	.word	index@(_ZN7cutlass13device_kernelIN5flash19enable_sm80_to_sm89INS1_16FlashAttnFwdSm80INS1_25CollectiveMainloopFwdSm80ILi4ELi1ELb0EN4cute5tupleIJNS5_1CILi128EEENS7_ILi48EEENS7_ILi96EEEEEELi96ENS_10bfloat16_tEfNS_4arch4Sm80ELb1ELb0ELb1ELb1ELb1ELb1ELb1ELb1EEENS1_21CollectiveEpilogueFwdINS6_IJS8_SA_S9_EEENS6_IJNS7_ILi1EEESI_SI_EEESC_SE_Li128ELb1ELb1ELb1ELb0EEENS1_36VarlenDynamicPersistentTileSchedulerILi128ELi48ELi128ELi128ELb1ELb1ELb0ELb1ELb1ELb1EEEEEEEEEvNT_6ParamsE)
        /*0008*/ 	.word	0x00000004


	//----- nvinfo : EIATTR_FRAME_SIZE
	.align		4
.L_12:
        /*000c*/ 	.byte	0x04, 0x11
        /*000e*/ 	.short	(.L_14 - .L_13)
	.align		4
.L_13:
        /*0010*/ 	.word	index@(_ZN7cutlass13device_kernelIN5flash19enable_sm80_to_sm89INS1_16FlashAttnFwdSm80INS1_25CollectiveMainloopFwdSm80ILi4ELi1ELb0EN4cute5tupleIJNS5_1CILi128EEENS7_ILi48EEENS7_ILi96EEEEEELi96ENS_10bfloat16_tEfNS_4arch4Sm80ELb1ELb0ELb1ELb1ELb1ELb1ELb1ELb1EEENS1_21CollectiveEpilogueFwdINS6_IJS8_SA_S9_EEENS6_IJNS7_ILi1EEESI_SI_EEESC_SE_Li128ELb1ELb1ELb1ELb0EEENS1_36VarlenDynamicPersistentTileSchedulerILi128ELi48ELi128ELi128ELb1ELb1ELb0ELb1ELb1ELb1EEEEEEEEEvNT_6ParamsE)
        /*0014*/ 	.word	0x00000000


	//----- nvinfo : EIATTR_REGCOUNT
	.align		4
.L_14:
        /*0018*/ 	.byte	0x04, 0x2f
        /*001a*/ 	.short	(.L_16 - .L_15)
	.align		4
.L_15:
        /*001c*/ 	.word	index@(_ZN7cutlass13device_kernelIN5flash19enable_sm80_to_sm89INS1_16FlashAttnFwdSm80INS1_25CollectiveMainloopFwdSm80ILi4ELi1ELb0EN4cute5tupleIJNS5_1CILi128EEENS7_ILi48EEENS7_ILi96EEEEEELi96ENS_10bfloat16_tEfNS_4arch4Sm80ELb1ELb0ELb1ELb1ELb1ELb0ELb1ELb1EEENS1_21CollectiveEpilogueFwdINS6_IJS8_SA_S9_EEENS6_IJNS7_ILi1EEESI_SI_EEESC_SE_Li128ELb1ELb1ELb1ELb0EEENS1_36VarlenDynamicPersistentTileSchedulerILi128ELi48ELi128ELi128ELb1ELb1ELb0ELb1ELb1ELb1EEEEEEEEEvNT_6ParamsE)
        /*0020*/ 	.word	0x00000004


	//----- nvinfo : EIATTR_FRAME_SIZE
	.align		4
.L_16:
        /*0024*/ 	.byte	0x04, 0x11
        /*0026*/ 	.short	(.L_18 - .L_17)
	.align		4
.L_17:
        /*0028*/ 	.word	index@(_ZN7cutlass13device_kernelIN5flash19enable_sm80_to_sm89INS1_16FlashAttnFwdSm80INS1_25CollectiveMainloopFwdSm80ILi4ELi1ELb0EN4cute5tupleIJNS5_1CILi128EEENS7_ILi48EEENS7_ILi96EEEEEELi96ENS_10bfloat16_tEfNS_4arch4Sm80ELb1ELb0ELb1ELb1ELb1ELb0ELb1ELb1EEENS1_21CollectiveEpilogueFwdINS6_IJS8_SA_S9_EEENS6_IJNS7_ILi1EEESI_SI_EEESC_SE_Li128ELb1ELb1ELb1ELb0EEENS1_36VarlenDynamicPersistentTileSchedulerILi128ELi48ELi128ELi128ELb1ELb1ELb0ELb1ELb1ELb1EEEEEEEEEvNT_6ParamsE)
        /*002c*/ 	.word	0x00000000


	//----- nvinfo : EIATTR_REGCOUNT
	.align		4
.L_18:
        /*0030*/ 	.byte	0x04, 0x2f
        /*0032*/ 	.short	(.L_20 - .L_19)
	.align		4
.L_19:
        /*0034*/ 	.word	index@(_ZN7cutlass13device_kernelIN5flash19enable_sm80_to_sm89INS1_16FlashAttnFwdSm80INS1_25CollectiveMainloopFwdSm80ILi4ELi1ELb0EN4cute5tupleIJNS5_1CILi128EEENS7_ILi64EEENS7_ILi96EEEEEELi96ENS_10bfloat16_tEfNS_4arch4Sm80ELb1ELb0ELb1ELb0ELb1ELb0ELb1ELb1EEENS1_21CollectiveEpilogueFwdINS6_IJS8_SA_S9_EEENS6_IJNS7_ILi1EEESI_SI_EEESC_SE_Li128ELb0ELb1ELb1ELb0EEENS1_30DynamicPersistentTileSchedulerILi128ELi128ELb1ELb1ELb0EEEEEEEEEvNT_6ParamsE)
        /*0038*/ 	.word	0x00000004


	//----- nvinfo : EIATTR_FRAME_SIZE
	.align		4
.L_20:
        /*003c*/ 	.byte	0x04, 0x11
        /*003e*/ 	.short	(.L_22 - .L_21)
	.align		4
.L_21:
        /*0040*/ 	.word	index@(_ZN7cutlass13device_kernelIN5flash19enable_sm80_to_sm89INS1_16FlashAttnFwdSm80INS1_25CollectiveMainloopFwdSm80ILi4ELi1ELb0EN4cute5tupleIJNS5_1CILi128EEENS7_ILi64EEENS7_ILi96EEEEEELi96ENS_10bfloat16_tEfNS_4arch4Sm80ELb1ELb0ELb1ELb0ELb1ELb0ELb1ELb1EEENS1_21CollectiveEpilogueFwdINS6_IJS8_SA_S9_EEENS6_IJNS7_ILi1EEESI_SI_EEESC_SE_Li128ELb0ELb1ELb1ELb0EEENS1_30DynamicPersistentTileSchedulerILi128ELi128ELb1ELb1ELb0EEEEEEEEEvNT_6ParamsE)
        /*0044*/ 	.word	0x00000000


	//----- nvinfo : EIATTR_REGCOUNT
	.align		4
.L_22:
        /*0048*/ 	.byte	0x04, 0x2f
        /*004a*/ 	.short	(.L_24 - .L_23)
	.align		4
.L_23:
        /*004c*/ 	.word	index@(_ZN7cutlass13device_kernelIN5flash19enable_sm80_to_sm89INS1_16FlashAttnFwdSm80INS1_25CollectiveMainloopFwdSm80ILi4ELi1ELb0EN4cute5tupleIJNS5_1CILi128EEENS7_ILi48EEENS7_ILi96EEEEEELi96ENS_10bfloat16_tEfNS_4arch4Sm80ELb0ELb1ELb1ELb1ELb1ELb1ELb1ELb1EEENS1_21CollectiveEpilogueFwdINS6_IJS8_SA_S9_EEENS6_IJNS7_ILi1EEESI_SI_EEESC_SE_Li128ELb1ELb1ELb1ELb0EEENS1_36VarlenDynamicPersistentTileSchedulerILi128ELi48ELi128ELi128ELb1ELb1ELb0ELb1ELb0ELb1EEEEEEEEEvNT_6ParamsE)
        /*0050*/ 	.word	0x00000004


	//----- nvinfo : EIATTR_FRAME_SIZE
	.align		4
.L_24:
        /*0054*/ 	.byte	0x04, 0x11
        /*0056*/ 	.short	(.L_26 - .L_25)
	.align		4
.L_25:
        /*0058*/ 	.word	index@(_ZN7cutlass13device_kernelIN5flash19enable_sm80_to_sm89INS1_16FlashAttnFwdSm80INS1_25CollectiveMainloopFwdSm80ILi4ELi1ELb0EN4cute5tupleIJNS5_1CILi128EEENS7_ILi48EEENS7_ILi96EEEEEELi96ENS_10bfloat16_tEfNS_4arch4Sm80ELb0ELb1ELb1ELb1ELb1ELb1ELb1ELb1EEENS1_21CollectiveEpilogueFwdINS6_IJS8_SA_S9_EEENS6_IJNS7_ILi1EEESI_SI_EEESC_SE_Li128ELb1ELb1ELb1ELb0EEENS1_36VarlenDynamicPersistentTileSchedulerILi128ELi48ELi128ELi128ELb1ELb1ELb0ELb1ELb0ELb1EEEEEEEEEvNT_6ParamsE)
        /*005c*/ 	.word	0x00000000


	//----- nvinfo : EIATTR_REGCOUNT
	.align		4
.L_26:
        /*0060*/ 	.byte	0x04, 0x2f
        /*0062*/ 	.short	(.L_28 - .L_27)
	.align		4
.L_27:
        /*0064*/ 	.word	index@(_ZN7cutlass13device_kernelIN5flash19enable_sm80_to_sm89INS1_16FlashAttnFwdSm80INS1_25CollectiveMainloopFwdSm80ILi4ELi1ELb0EN4cute5tupleIJNS5_1CILi128EEENS7_ILi48EEENS7_ILi96EEEEEELi96ENS_10bfloat16_tEfNS_4arch4Sm80ELb0ELb1ELb1ELb1ELb1ELb0ELb1ELb1EEENS1_21CollectiveEpilogueFwdINS6_IJS8_SA_S9_EEENS6_IJNS7_ILi1EEESI_SI_EEESC_SE_Li128ELb1ELb1ELb1ELb0EEENS1_36VarlenDynamicPersistentTileSchedulerILi128ELi48ELi128ELi128ELb1ELb1ELb0ELb1ELb0ELb1EEEEEEEEEvNT_6ParamsE)
        /*0068*/ 	.word	0x00000004


	//----- nvinfo : EIATTR_FRAME_SIZE
	.align		4
.L_28:
        /*006c*/ 	.byte	0x04, 0x11
        /*006e*/ 	.short	(.L_30 - .L_29)
	.align		4
.L_29:
        /*0070*/ 	.word	index@(_ZN7cutlass13device_kernelIN5flash19enable_sm80_to_sm89INS1_16FlashAttnFwdSm80INS1_25CollectiveMainloopFwdSm80ILi4ELi1ELb0EN4cute5tupleIJNS5_1CILi128EEENS7_ILi48EEENS7_ILi96EEEEEELi96ENS_10bfloat16_tEfNS_4arch4Sm80ELb0ELb1ELb1ELb1ELb1ELb0ELb1ELb1EEENS1_21CollectiveEpilogueFwdINS6_IJS8_SA_S9_EEENS6_IJNS7_ILi1EEESI_SI_EEESC_SE_Li128ELb1ELb1ELb1ELb0EEENS1_36VarlenDynamicPersistentTileSchedulerILi128ELi48ELi128ELi128ELb1ELb1ELb0ELb1ELb0ELb1EEEEEEEEEvNT_6ParamsE)
        /*0074*/ 	.word	0x00000000


	//----- nvinfo : EIATTR_REGCOUNT
	.align		4
.L_30:
        /*0078*/ 	.byte	0x04, 0x2f
        /*007a*/ 	.short	(.L_32 - .L_31)
	.align		4
.L_31:
        /*007c*/ 	.word	index@(_ZN7cutlass13device_kernelIN5flash19enable_sm80_to_sm89INS1_16FlashAttnFwdSm80INS1_25CollectiveMainloopFwdSm80ILi4ELi1ELb0EN4cute5tupleIJNS5_1CILi128EEENS7_ILi48EEENS7_ILi96EEEEEELi96ENS_10bfloat16_tEfNS_4arch4Sm80ELb0ELb1ELb1ELb0ELb1ELb0ELb1ELb1EEENS1_21CollectiveEpilogueFwdINS6_IJS8_SA_S9_EEENS6_IJNS7_ILi1EEESI_SI_EEESC_SE_Li128ELb0ELb1ELb1ELb0EEENS1_19SingleTileSchedulerILb0ELb1ELb1ELi128EEEEEEEEEvNT_6ParamsE)
        /*0080*/ 	.word	0x00000004


	//----- nvinfo : EIATTR_FRAME_SIZE
	.align		4
.L_32:
        /*0084*/ 	.byte	0x04, 0x11
        /*0086*/ 	.short	(.L_34 - .L_33)
	.align		4
.L_33:
        /*0088*/ 	.word	index@(_ZN7cutlass13device_kernelIN5flash19enable_sm80_to_sm89INS1_16FlashAttnFwdSm80INS1_25CollectiveMainloopFwdSm80ILi4ELi1ELb0EN4cute5tupleIJNS5_1CILi128EEENS7_ILi48EEENS7_ILi96EEEEEELi96ENS_10bfloat16_tEfNS_4arch4Sm80ELb0ELb1ELb1ELb0ELb1ELb0ELb1ELb1EEENS1_21CollectiveEpilogueFwdINS6_IJS8_SA_S9_EEENS6_IJNS7_ILi1EEESI_SI_EEESC_SE_Li128ELb0ELb1ELb1ELb0EEENS1_19SingleTileSchedulerILb0ELb1ELb1ELi128EEEEEEEEEvNT_6ParamsE)
        /*008c*/ 	.word	0x00000000


	//----- nvinfo : EIATTR_REGCOUNT
	.align		4
.L_34:
        /*0090*/ 	.byte	0x04, 0x2f
        /*0092*/ 	.short	(.L_36 - .L_35)
	.align		4
.L_35:
        /*0094*/ 	.word	index@(_ZN7cutlass13device_kernelIN5flash19enable_sm80_to_sm89INS1_16FlashAttnFwdSm80INS1_25CollectiveMainloopFwdSm80ILi4ELi1ELb0EN4cute5tupleIJNS5_1CILi128EEENS7_ILi48EEENS7_ILi96EEEEEELi96ENS_10bfloat16_tEfNS_4arch4Sm80ELb0ELb0ELb1ELb1ELb1ELb1ELb1ELb1EEENS1_21CollectiveEpilogueFwdINS6_IJS8_SA_S9_EEENS6_IJNS7_ILi1EEESI_SI_EEESC_SE_Li128ELb1ELb1ELb1ELb0EEENS1_36VarlenDynamicPersistentTileSchedulerILi128ELi48ELi128ELi128ELb1ELb1ELb0ELb0ELb1ELb1EEEEEEEEEvNT_6ParamsE)
        /*0098*/ 	.word	0x00000004


	//----- nvinfo : EIATTR_FRAME_SIZE
	.align		4
.L_36:
        /*009c*/ 	.byte	0x04, 0x11
        /*009e*/ 	.short	(.L_38 - .L_37)
	.align		4
.L_37:
        /*00a0*/ 	.word	index@(_ZN7cutlass13device_kernelIN5flash19enable_sm80_to_sm89INS1_16FlashAttnFwdSm80INS1_25CollectiveMainloopFwdSm80ILi4ELi1ELb0EN4cute5tupleIJNS5_1CILi128EEENS7_ILi48EEENS7_ILi96EEEEEELi96ENS_10bfloat16_tEfNS_4arch4Sm80ELb0ELb0ELb1ELb1ELb1ELb1ELb1ELb1EEENS1_21CollectiveEpilogueFwdINS6_IJS8_SA_S9_EEENS6_IJNS7_ILi1EEESI_SI_EEESC_SE_Li128ELb1ELb1ELb1ELb0EEENS1_36VarlenDynamicPersistentTileSchedulerILi128ELi48ELi128ELi128ELb1ELb1ELb0ELb0ELb1ELb1EEEEEEEEEvNT_6ParamsE)
        /*00a4*/ 	.word	0x00000000


	//----- nvinfo : EIATTR_REGCOUNT
	.align		4
.L_38:
        /*00a8*/ 	.byte	0x04, 0x2f
        /*00aa*/ 	.short	(.L_40 - .L_39)
	.align		4
.L_39:
        /*00ac*/ 	.word	index@(_ZN7cutlass13device_kernelIN5flash19enable_sm80_to_sm89INS1_16FlashAttnFwdSm80INS1_25CollectiveMainloopFwdSm80ILi4ELi1ELb0EN4cute5tupleIJNS5_1CILi128EEENS7_ILi48EEENS7_ILi96EEEEEELi96ENS_10bfloat16_tEfNS_4arch4Sm80ELb0ELb0ELb1ELb1ELb1ELb0ELb1ELb1EEENS1_21CollectiveEpilogueFwdINS6_IJS8_SA_S9_EEENS6_IJNS7_ILi1EEESI_SI_EEESC_SE_Li128ELb1ELb1ELb1ELb0EEENS1_36VarlenDynamicPersistentTileSchedulerILi128ELi48ELi128ELi128ELb1ELb1ELb0ELb0ELb1ELb1EEEEEEEEEvNT_6ParamsE)
        /*00b0*/ 	.word	0x00000004


	//----- nvinfo : EIATTR_FRAME_SIZE
	.align		4
.L_40:
        /*00b4*/ 	.byte	0x04, 0x11
        /*00b6*/ 	.short	(.L_42 - .L_41)
	.align		4
.L_41:
        /*00b8*/ 	.word	index@(_ZN7cutlass13device_kernelIN5flash19enable_sm80_to_sm89INS1_16FlashAttnFwdSm80INS1_25CollectiveMainloopFwdSm80ILi4ELi1ELb0EN4cute5tupleIJNS5_1CILi128EEENS7_ILi48EEENS7_ILi96EEEEEELi96ENS_10bfloat16_tEfNS_4arch4Sm80ELb0ELb0ELb1ELb1ELb1ELb0ELb1ELb1EEENS1_21CollectiveEpilogueFwdINS6_IJS8_SA_S9_EEENS6_IJNS7_ILi1EEESI_SI_EEESC_SE_Li128ELb1ELb1ELb1ELb0EEENS1_36VarlenDynamicPersistentTileSchedulerILi128ELi48ELi128ELi128ELb1ELb1ELb0ELb0ELb1ELb1EEEEEEEEEvNT_6ParamsE)
        /*00bc*/ 	.word	0x00000000


	//----- nvinfo : EIATTR_REGCOUNT
	.align		4
.L_42:
        /*00c0*/ 	.byte	0x04, 0x2f
        /*00c2*/ 	.short	(.L_44 - .L_43)
	.align		4
.L_43:
        /*00c4*/ 	.word	index@(_ZN7cutlass13device_kernelIN5flash19enable_sm80_to_sm89INS1_16FlashAttnFwdSm80INS1_25CollectiveMainloopFwdSm80ILi4ELi1ELb0EN4cute5tupleIJNS5_1CILi128EEENS7_ILi64EEENS7_ILi96EEEEEELi96ENS_10bfloat16_tEfNS_4arch4Sm80ELb0ELb0ELb1ELb0ELb1ELb0ELb1ELb1EEENS1_21CollectiveEpilogueFwdINS6_IJS8_SA_S9_EEENS6_IJNS7_ILi1EEESI_SI_EEESC_SE_Li128ELb0ELb1ELb1ELb0EEENS1_19SingleTileSchedulerILb0ELb1ELb1ELi128EEEEEEEEEvNT_6ParamsE)
        /*00c8*/ 	.word	0x00000004


	//----- nvinfo : EIATTR_FRAME_SIZE
	.align		4
.L_44:
        /*00cc*/ 	.byte	0x04, 0x11
        /*00ce*/ 	.short	(.L_46 - .L_45)
	.align		4
.L_45:
        /*00d0*/ 	.word	index@(_ZN7cutlass13device_kernelIN5flash19enable_sm80_to_sm89INS1_16FlashAttnFwdSm80INS1_25CollectiveMainloopFwdSm80ILi4ELi1ELb0EN4cute5tupleIJNS5_1CILi128EEENS7_ILi64EEENS7_ILi96EEEEEELi96ENS_10bfloat16_tEfNS_4arch4Sm80ELb0ELb0ELb1ELb0ELb1ELb0ELb1ELb1EEENS1_21CollectiveEpilogueFwdINS6_IJS8_SA_S9_EEENS6_IJNS7_ILi1EEESI_SI_EEESC_SE_Li128ELb0ELb1ELb1ELb0EEENS1_19SingleTileSchedulerILb0ELb1ELb1ELi128EEEEEEEEEvNT_6ParamsE)
        /*00d4*/ 	.word	0x00000000


	//----- nvinfo : EIATTR_MIN_STACK_SIZE
	.align		4
.L_46:
        /*00d8*/ 	.byte	0x04, 0x12
        /*00da*/ 	.short	(.L_48 - .L_47)
	.align		4
.L_47:
        /*00dc*/ 	.word	index@(_ZN7cutlass13device_kernelIN5flash19enable_sm80_to_sm89INS1_16FlashAttnFwdSm80INS1_25CollectiveMainloopFwdSm80ILi4ELi1ELb0EN4cute5tupleIJNS5_1CILi128EEENS7_ILi64EEENS7_ILi96EEEEEELi96ENS_10bfloat16_tEfNS_4arch4Sm80ELb0ELb0ELb1ELb0ELb1ELb0ELb1ELb1EEENS1_21CollectiveEpilogueFwdINS6_IJS8_SA_S9_EEENS6_IJNS7_ILi1EEESI_SI_EEESC_SE_Li128ELb0ELb1ELb1ELb0EEENS1_19SingleTileSchedulerILb0ELb1ELb1ELi128EEEEEEEEEvNT_6ParamsE)
        /*00e0*/ 	.word	0x00000000


	//----- nvinfo : EIATTR_MIN_STACK_SIZE
	.align		4
.L_48:
        /*00e4*/ 	.byte	0x04, 0x12
        /*00e6*/ 	.short	(.L_50 - .L_49)
	.align		4
.L_49:
        /*00e8*/ 	.word	index@(_ZN7cutlass13device_kernelIN5flash19enable_sm80_to_sm89INS1_16FlashAttnFwdSm80INS1_25CollectiveMainloopFwdSm80ILi4ELi1ELb0EN4cute5tupleIJNS5_1CILi128EEENS7_ILi48EEENS7_ILi96EEEEEELi96ENS_10bfloat16_tEfNS_4arch4Sm80ELb0ELb0ELb1ELb1ELb1ELb0ELb1ELb1EEENS1_21CollectiveEpilogueFwdINS6_IJS8_SA_S9_EEENS6_IJNS7_ILi1EEESI_SI_EEESC_SE_Li128ELb1ELb1ELb1ELb0EEENS1_36VarlenDynamicPersistentTileSchedulerILi128ELi48ELi128ELi128ELb1ELb1ELb0ELb0ELb1ELb1EEEEEEEEEvNT_6ParamsE)
        /*00ec*/ 	.word	0x00000000


	//----- nvinfo : EIATTR_MIN_STACK_SIZE
	.align		4
.L_50:
        /*00f0*/ 	.byte	0x04, 0x12
        /*00f2*/ 	.short	(.L_52 - .L_51)
	.align		4
.L_51:
        /*00f4*/ 	.word	index@(_ZN7cutlass13device_kernelIN5flash19enable_sm80_to_sm89INS1_16FlashAttnFwdSm80INS1_25CollectiveMainloopFwdSm80ILi4ELi1ELb0EN4cute5tupleIJNS5_1CILi128EEENS7_ILi48EEENS7_ILi96EEEEEELi96ENS_10bfloat16_tEfNS_4arch4Sm80ELb0ELb0ELb1ELb1ELb1ELb1ELb1ELb1EEENS1_21CollectiveEpilogueFwdINS6_IJS8_SA_S9_EEENS6_IJNS7_ILi1EEESI_SI_EEESC_SE_Li128ELb1ELb1ELb1ELb0EEENS1_36VarlenDynamicPersistentTileSchedulerILi128ELi48ELi128ELi128ELb1ELb1ELb0ELb0ELb1ELb1EEEEEEEEEvNT_6ParamsE)
        /*00f8*/ 	.word	0x00000000


	//----- nvinfo : EIATTR_MIN_STACK_SIZE
	.align		4
.L_52:
        /*00fc*/ 	.byte	0x04, 0x12
        /*00fe*/ 	.short	(.L_54 - .L_53)
	.align		4
.L_53:
        /*0100*/ 	.word	index@(_ZN7cutlass13device_kernelIN5flash19enable_sm80_to_sm89INS1_16FlashAttnFwdSm80INS1_25CollectiveMainloopFwdSm80ILi4ELi1ELb0EN4cute5tupleIJNS5_1CILi128EEENS7_ILi48EEENS7_ILi96EEEEEELi96ENS_10bfloat16_tEfNS_4arch4Sm80ELb0ELb1ELb1ELb0ELb1ELb0ELb1ELb1EEENS1_21CollectiveEpilogueFwdINS6_IJS8_SA_S9_EEENS6_IJNS7_ILi1EEESI_SI_EEESC_SE_Li128ELb0ELb1ELb1ELb0EEENS1_19SingleTileSchedulerILb0ELb1ELb1ELi128EEEEEEEEEvNT_6ParamsE)
        /*0104*/ 	.word	0x00000000


	//----- nvinfo : EIATTR_MIN_STACK_SIZE
	.align		4
.L_54:
        /*0108*/ 	.byte	0x04, 0x12
        /*010a*/ 	.short	(.L_56 - .L_55)
	.align		4
.L_55:
        /*010c*/ 	.word	index@(_ZN7cutlass13device_kernelIN5flash19enable_sm80_to_sm89INS1_16FlashAttnFwdSm80INS1_25CollectiveMainloopFwdSm80ILi4ELi1ELb0EN4cute5tupleIJNS5_1CILi128EEENS7_ILi48EEENS7_ILi96EEEEEELi96ENS_10bfloat16_tEfNS_4arch4Sm80ELb0ELb1ELb1ELb1ELb1ELb0ELb1ELb1EEENS1_21CollectiveEpilogueFwdINS6_IJS8_SA_S9_EEENS6_IJNS7_ILi1EEESI_SI_EEESC_SE_Li128ELb1ELb1ELb1ELb0EEENS1_36VarlenDynamicPersistentTileSchedulerILi128ELi48ELi128ELi128ELb1ELb1ELb0ELb1ELb0ELb1EEEEEEEEEvNT_6ParamsE)
        /*0110*/ 	.word	0x00000000


	//----- nvinfo : EIATTR_MIN_STACK_SIZE
	.align		4
.L_56:
        /*0114*/ 	.byte	0x04, 0x12
        /*0116*/ 	.short	(.L_58 - .L_57)
	.align		4
.L_57:
        /*0118*/ 	.word	index@(_ZN7cutlass13device_kernelIN5flash19enable_sm80_to_sm89INS1_16FlashAttnFwdSm80INS1_25CollectiveMainloopFwdSm80ILi4ELi1ELb0EN4cute5tupleIJNS5_1CILi128EEENS7_ILi48EEENS7_ILi96EEEEEELi96ENS_10bfloat16_tEfNS_4arch4Sm80ELb0ELb1ELb1ELb1ELb1ELb1ELb1ELb1EEENS1_21CollectiveEpilogueFwdINS6_IJS8_SA_S9_EEENS6_IJNS7_ILi1EEESI_SI_EEESC_SE_Li128ELb1ELb1ELb1ELb0EEENS1_36VarlenDynamicPersistentTileSchedulerILi128ELi48ELi128ELi128ELb1ELb1ELb0ELb1ELb0ELb1EEEEEEEEEvNT_6ParamsE)
        /*011c*/ 	.word	0x00000000


	//----- nvinfo : EIATTR_MIN_STACK_SIZE
	.align		4
.L_58:
        /*0120*/ 	.byte	0x04, 0x12
        /*0122*/ 	.short	(.L_60 - .L_59)
	.align		4
.L_59:
        /*0124*/ 	.word	index@(_ZN7cutlass13device_kernelIN5flash19enable_sm80_to_sm89INS1_16FlashAttnFwdSm80INS1_25CollectiveMainloopFwdSm80ILi4ELi1ELb0EN4cute5tupleIJNS5_1CILi128EEENS7_ILi64EEENS7_ILi96EEEEEELi96ENS_10bfloat16_tEfNS_4arch4Sm80ELb1ELb0ELb1ELb0ELb1ELb0ELb1ELb1EEENS1_21CollectiveEpilogueFwdINS6_IJS8_SA_S9_EEENS6_IJNS7_ILi1EEESI_SI_EEESC_SE_Li128ELb0ELb1ELb1ELb0EEENS1_30DynamicPersistentTileSchedulerILi128ELi128ELb1ELb1ELb0EEEEEEEEEvNT_6ParamsE)
        /*0128*/ 	.word	0x00000000


	//----- nvinfo : EIATTR_MIN_STACK_SIZE
	.align		4
.L_60:
        /*012c*/ 	.byte	0x04, 0x12
        /*012e*/ 	.short	(.L_62 - .L_61)
	.align		4
.L_61:
        /*0130*/ 	.word	index@(_ZN7cutlass13device_kernelIN5flash19enable_sm80_to_sm89INS1_16FlashAttnFwdSm80INS1_25CollectiveMainloopFwdSm80ILi4ELi1ELb0EN4cute5tupleIJNS5_1CILi128EEENS7_ILi48EEENS7_ILi96EEEEEELi96ENS_10bfloat16_tEfNS_4arch4Sm80ELb1ELb0ELb1ELb1ELb1ELb0ELb1ELb1EEENS1_21CollectiveEpilogueFwdINS6_IJS8_SA_S9_EEENS6_IJNS7_ILi1EEESI_SI_EEESC_SE_Li128ELb1ELb1ELb1ELb0EEENS1_36VarlenDynamicPersistentTileSchedulerILi128ELi48ELi128ELi128ELb1ELb1ELb0ELb1ELb1ELb1EEEEEEEEEvNT_6ParamsE)
        /*0134*/ 	.word	0x00000000


	//----- nvinfo : EIATTR_MIN_STACK_SIZE
	.align		4
.L_62:
        /*0138*/ 	.byte	0x04, 0x12
        /*013a*/ 	.short	(.L_64 - .L_63)
	.align		4
.L_63:
        /*013c*/ 	.word	index@(_ZN7cutlass13device_kernelIN5flash19enable_sm80_to_sm89INS1_16FlashAttnFwdSm80INS1_25CollectiveMainloopFwdSm80ILi4ELi1ELb0EN4cute5tupleIJNS5_1CILi128EEENS7_ILi48EEENS7_ILi96EEEEEELi96ENS_10bfloat16_tEfNS_4arch4Sm80ELb1ELb0ELb1ELb1ELb1ELb1ELb1ELb1EEENS1_21CollectiveEpilogueFwdINS6_IJS8_SA_S9_EEENS6_IJNS7_ILi1EEESI_SI_EEESC_SE_Li128ELb1ELb1ELb1ELb0EEENS1_36VarlenDynamicPersistentTileSchedulerILi128ELi48ELi128ELi128ELb1ELb1ELb0ELb1ELb1ELb1EEEEEEEEEvNT_6ParamsE)
        /*0140*/ 	.word	0x00000000
.L_64:


//--------------------- .nv.compat                --------------------------
	.section	.nv.compat,"",@"SHT_CUDA_COMPAT_INFO"
	.align	4
        /*0000*/ 	.byte	0x02, 0x09, 0x01, 0x00, 0x02, 0x02, 0x01, 0x00, 0x02, 0x05, 0x05, 0x00, 0x03, 0x07, 0x01, 0x01
        /*0010*/ 	.byte	0x02, 0x03, 0x00, 0x00, 0x02, 0x06, 0x01, 0x00, 0x04, 0x0b, 0x08, 0x00, 0x00, 0x00, 0x00, 0x00
        /*0020*/ 	.byte	0x00, 0x00, 0x00, 0x00


//--------------------- .nv.info._ZN7cutlass13device_kernelIN5flash19enable_sm80_to_sm89INS1_16FlashAttnFwdSm80INS1_25CollectiveMainloopFwdSm80ILi4ELi1ELb0EN4cute5tupleIJNS5_1CILi128EEENS7_ILi64EEENS7_ILi96EEEEEELi96ENS_10bfloat16_tEfNS_4arch4Sm80ELb0ELb0ELb1ELb0ELb1ELb0ELb1ELb1EEENS1_21CollectiveEpilogueFwdINS6_IJS8_SA_S9_EEENS6_IJNS7_ILi1EEESI_SI_EEESC_SE_Li128ELb0ELb1ELb1ELb0EEENS1_19SingleTileSchedulerILb0ELb1ELb1ELi128EEEEEEEEEvNT_6ParamsE --------------------------
	.section	.nv.info._ZN7cutlass13device_kernelIN5flash19enable_sm80_to_sm89INS1_16FlashAttnFwdSm80INS1_25CollectiveMainloopFwdSm80ILi4ELi1ELb0EN4cute5tupleIJNS5_1CILi128EEENS7_ILi64EEENS7_ILi96EEEEEELi96ENS_10bfloat16_tEfNS_4arch4Sm80ELb0ELb0ELb1ELb0ELb1ELb0ELb1ELb1EEENS1_21CollectiveEpilogueFwdINS6_IJS8_SA_S9_EEENS6_IJNS7_ILi1EEESI_SI_EEESC_SE_Li128ELb0ELb1ELb1ELb0EEENS1_19SingleTileSchedulerILb0ELb1ELb1ELi128EEEEEEEEEvNT_6ParamsE,"",@"SHT_CUDA_INFO"
	.sectionflags	@""
	.align	4


	//----- nvinfo : EIATTR_CUDA_API_VERSION
	.align		4
        /*0000*/ 	.byte	0x04, 0x37
        /*0002*/ 	.short	(.L_66 - .L_65)
.L_65:
        /*0004*/ 	.word	0x00000082


	//----- nvinfo : EIATTR_KPARAM_INFO
	.align		4
.L_66:
        /*0008*/ 	.byte	0x04, 0x17
        /*000a*/ 	.short	(.L_68 - .L_67)
.L_67:
        /*000c*/ 	.word	0x00000000
        /*0010*/ 	.short	0x0000
        /*0012*/ 	.short	0x0000
        /*0014*/ 	.byte	0x00, 0xf0, 0x61, 0x10


	//----- nvinfo : EIATTR_SPARSE_MMA_MASK
	.align		4
.L_68:
        /*0018*/ 	.byte	0x03, 0x50
        /*001a*/ 	.short	0x0000


	//----- nvinfo : EIATTR_MAXREG_COUNT
	.align		4
        /*001c*/ 	.byte	0x03, 0x1b
        /*001e*/ 	.short	0x00ff


	//----- nvinfo : EIATTR_MERCURY_ISA_VERSION
	.align		4
        /*0020*/ 	.byte	0x03, 0x5f
        /*0022*/ 	.short	0x0101


	//----- nvinfo : EIATTR_VRC_CTA_INIT_COUNT
	.align		4
        /*0024*/ 	.byte	0x02, 0x4a
	.zero		1
	.zero		1


	//----- nvinfo : EIATTR_EXIT_INSTR_OFFSETS
	.align		4
        /*0028*/ 	.byte	0x04, 0x1c
        /*002a*/ 	.short	(.L_70 - .L_69)


	//   ....[0]....
.L_69:
        /*002c*/ 	.word	0x00000010


	//----- nvinfo : EIATTR_MAX_THREADS
	.align		4
.L_70:
        /*0030*/ 	.byte	0x04, 0x05
        /*0032*/ 	.short	(.L_72 - .L_71)
.L_71:
        /*0034*/ 	.word	0x00000080
        /*0038*/ 	.word	0x00000001
        /*003c*/ 	.word	0x00000001


	//----- nvinfo : EIATTR_CBANK_PARAM_SIZE
	.align		4
.L_72:
        /*0040*/ 	.byte	0x03, 0x19
        /*0042*/ 	.short	0x0418


	//----- nvinfo : EIATTR_PARAM_CBANK
	.align		4
        /*0044*/ 	.byte	0x04, 0x0a
        /*0046*/ 	.short	(.L_74 - .L_73)
	.align		4
.L_73:
        /*0048*/ 	.word	index@(.nv.constant0._ZN7cutlass13device_kernelIN5flash19enable_sm80_to_sm89INS1_16FlashAttnFwdSm80INS1_25CollectiveMainloopFwdSm80ILi4ELi1ELb0EN4cute5tupleIJNS5_1CILi128EEENS7_ILi64EEENS7_ILi96EEEEEELi96ENS_10bfloat16_tEfNS_4arch4Sm80ELb0ELb0ELb1ELb0ELb1ELb0ELb1ELb1EEENS1_21CollectiveEpilogueFwdINS6_IJS8_SA_S9_EEENS6_IJNS7_ILi1EEESI_SI_EEESC_SE_Li128ELb0ELb1ELb1ELb0EEENS1_19SingleTileSchedulerILb0ELb1ELb1ELi128EEEEEEEEEvNT_6ParamsE)
        /*004c*/ 	.short	0x0380
        /*004e*/ 	.short	0x0418


	//----- nvinfo : EIATTR_SW_WAR
	.align		4
.L_74:
        /*0050*/ 	.byte	0x04, 0x36
        /*0052*/ 	.short	(.L_76 - .L_75)
.L_75:
        /*0054*/ 	.word	0x00000008
.L_76:


//--------------------- .nv.info._ZN7cutlass13device_kernelIN5flash19enable_sm80_to_sm89INS1_16FlashAttnFwdSm80INS1_25CollectiveMainloopFwdSm80ILi4ELi1ELb0EN4cute5tupleIJNS5_1CILi128EEENS7_ILi48EEENS7_ILi96EEEEEELi96ENS_10bfloat16_tEfNS_4arch4Sm80ELb0ELb0ELb1ELb1ELb1ELb0ELb1ELb1EEENS1_21CollectiveEpilogueFwdINS6_IJS8_SA_S9_EEENS6_IJNS7_ILi1EEESI_SI_EEESC_SE_Li128ELb1ELb1ELb1ELb0EEENS1_36VarlenDynamicPersistentTileSchedulerILi128ELi48ELi128ELi128ELb1ELb1ELb0ELb0ELb1ELb1EEEEEEEEEvNT_6ParamsE --------------------------
	.section	.nv.info._ZN7cutlass13device_kernelIN5flash19enable_sm80_to_sm89INS1_16FlashAttnFwdSm80INS1_25CollectiveMainloopFwdSm80ILi4ELi1ELb0EN4cute5tupleIJNS5_1CILi128EEENS7_ILi48EEENS7_ILi96EEEEEELi96ENS_10bfloat16_tEfNS_4arch4Sm80ELb0ELb0ELb1ELb1ELb1ELb0ELb1ELb1EEENS1_21CollectiveEpilogueFwdINS6_IJS8_SA_S9_EEENS6_IJNS7_ILi1EEESI_SI_EEESC_SE_Li128ELb1ELb1ELb1ELb0EEENS1_36VarlenDynamicPersistentTileSchedulerILi128ELi48ELi128ELi128ELb1ELb1ELb0ELb0ELb1ELb1EEEEEEEEEvNT_6ParamsE,"",@"SHT_CUDA_INFO"
	.sectionflags	@""
	.align	4


	//----- nvinfo : EIATTR_CUDA_API_VERSION
	.align		4
        /*0000*/ 	.byte	0x04, 0x37
        /*0002*/ 	.short	(.L_78 - .L_77)
.L_77:
        /*0004*/ 	.word	0x00000082


	//----- nvinfo : EIATTR_KPARAM_INFO
	.align		4
.L_78:
        /*0008*/ 	.byte	0x04, 0x17
        /*000a*/ 	.short	(.L_80 - .L_79)
.L_79:
        /*000c*/ 	.word	0x00000000
        /*0010*/ 	.short	0x0000
        /*0012*/ 	.short	0x0000
        /*0014*/ 	.byte	0x00, 0xf0, 0xe1, 0x10


	//----- nvinfo : EIATTR_SPARSE_MMA_MASK
	.align		4
.L_80:
        /*0018*/ 	.byte	0x03, 0x50
        /*001a*/ 	.short	0x0000


	//----- nvinfo : EIATTR_MAXREG_COUNT
	.align		4
        /*001c*/ 	.byte	0x03, 0x1b
        /*001e*/ 	.short	0x00ff


	//----- nvinfo : EIATTR_MERCURY_ISA_VERSION
	.align		4
        /*0020*/ 	.byte	0x03, 0x5f
        /*0022*/ 	.short	0x0101


	//----- nvinfo : EIATTR_VRC_CTA_INIT_COUNT
	.align		4
        /*0024*/ 	.byte	0x02, 0x4a
	.zero		1
	.zero		1


	//----- nvinfo : EIATTR_EXIT_INSTR_OFFSETS
	.align		4
        /*0028*/ 	.byte	0x04, 0x1c
        /*002a*/ 	.short	(.L_82 - .L_81)


	//   ....[0]....
.L_81:
        /*002c*/ 	.word	0x00000010


	//----- nvinfo : EIATTR_MAX_THREADS
	.align		4
.L_82:
        /*0030*/ 	.byte	0x04, 0x05
        /*0032*/ 	.short	(.L_84 - .L_83)
.L_83:
        /*0034*/ 	.word	0x00000080
        /*0038*/ 	.word	0x00000001
        /*003c*/ 	.word	0x00000001


	//----- nvinfo : EIATTR_CBANK_PARAM_SIZE
	.align		4
.L_84:
        /*0040*/ 	.byte	0x03, 0x19
        /*0042*/ 	.short	0x0438


	//----- nvinfo : EIATTR_PARAM_CBANK
	.align		4
        /*0044*/ 	.byte	0x04, 0x0a
        /*0046*/ 	.short	(.L_86 - .L_85)
	.align		4
.L_85:
        /*0048*/ 	.word	index@(.nv.constant0._ZN7cutlass13device_kernelIN5flash19enable_sm80_to_sm89INS1_16FlashAttnFwdSm80INS1_25CollectiveMainloopFwdSm80ILi4ELi1ELb0EN4cute5tupleIJNS5_1CILi128EEENS7_ILi48EEENS7_ILi96EEEEEELi96ENS_10bfloat16_tEfNS_4arch4Sm80ELb0ELb0ELb1ELb1ELb1ELb0ELb1ELb1EEENS1_21CollectiveEpilogueFwdINS6_IJS8_SA_S9_EEENS6_IJNS7_ILi1EEESI_SI_EEESC_SE_Li128ELb1ELb1ELb1ELb0EEENS1_36VarlenDynamicPersistentTileSchedulerILi128ELi48ELi128ELi128ELb1ELb1ELb0ELb0ELb1ELb1EEEEEEEEEvNT_6ParamsE)
        /*004c*/ 	.short	0x0380
        /*004e*/ 	.short	0x0438


	//----- nvinfo : EIATTR_SW_WAR
	.align		4
.L_86:
        /*0050*/ 	.byte	0x04, 0x36
        /*0052*/ 	.short	(.L_88 - .L_87)
.L_87:
        /*0054*/ 	.word	0x00000008
.L_88:


//--------------------- .nv.info._ZN7cutlass13device_kernelIN5flash19enable_sm80_to_sm89INS1_16FlashAttnFwdSm80INS1_25CollectiveMainloopFwdSm80ILi4ELi1ELb0EN4cute5tupleIJNS5_1CILi128EEENS7_ILi48EEENS7_ILi96EEEEEELi96ENS_10bfloat16_tEfNS_4arch4Sm80ELb0ELb0ELb1ELb1ELb1ELb1ELb1ELb1EEENS1_21CollectiveEpilogueFwdINS6_IJS8_SA_S9_EEENS6_IJNS7_ILi1EEESI_SI_EEESC_SE_Li128ELb1ELb1ELb1ELb0EEENS1_36VarlenDynamicPersistentTileSchedulerILi128ELi48ELi128ELi128ELb1ELb1ELb0ELb0ELb1ELb1EEEEEEEEEvNT_6ParamsE --------------------------
	.section	.nv.info._ZN7cutlass13device_kernelIN5flash19enable_sm80_to_sm89INS1_16FlashAttnFwdSm80INS1_25CollectiveMainloopFwdSm80ILi4ELi1ELb0EN4cute5tupleIJNS5_1CILi128EEENS7_ILi48EEENS7_ILi96EEEEEELi96ENS_10bfloat16_tEfNS_4arch4Sm80ELb0ELb0ELb1ELb1ELb1ELb1ELb1ELb1EEENS1_21CollectiveEpilogueFwdINS6_IJS8_SA_S9_EEENS6_IJNS7_ILi1EEESI_SI_EEESC_SE_Li128ELb1ELb1ELb1ELb0EEENS1_36VarlenDynamicPersistentTileSchedulerILi128ELi48ELi128ELi128ELb1ELb1ELb0ELb0ELb1ELb1EEEEEEEEEvNT_6ParamsE,"",@"SHT_CUDA_INFO"
	.sectionflags	@""
	.align	4


	//----- nvinfo : EIATTR_CUDA_API_VERSION
	.align		4
        /*0000*/ 	.byte	0x04, 0x37
        /*0002*/ 	.short	(.L_90 - .L_89)
.L_89:
        /*0004*/ 	.word	0x00000082


	//----- nvinfo : EIATTR_KPARAM_INFO
	.align		4
.L_90:
        /*0008*/ 	.byte	0x04, 0x17
        /*000a*/ 	.short	(.L_92 - .L_91)
.L_91:
        /*000c*/ 	.word	0x00000000
        /*0010*/ 	.short	0x0000
        /*0012*/ 	.short	0x0000
        /*0014*/ 	.byte	0x00, 0xf0, 0xe1, 0x10


	//----- nvinfo : EIATTR_SPARSE_MMA_MASK
	.align		4
.L_92:
        /*0018*/ 	.byte	0x03, 0x50
        /*001a*/ 	.short	0x0000


	//----- nvinfo : EIATTR_MAXREG_COUNT
	.align		4
        /*001c*/ 	.byte	0x03, 0x1b
        /*001e*/ 	.short	0x00ff


	//----- nvinfo : EIATTR_MERCURY_ISA_VERSION
	.align		4
        /*0020*/ 	.byte	0x03, 0x5f
        /*0022*/ 	.short	0x0101


	//----- nvinfo : EIATTR_VRC_CTA_INIT_COUNT
	.align		4
        /*0024*/ 	.byte	0x02, 0x4a
	.zero		1
	.zero		1


	//----- nvinfo : EIATTR_EXIT_INSTR_OFFSETS
	.align		4
        /*0028*/ 	.byte	0x04, 0x1c
        /*002a*/ 	.short	(.L_94 - .L_93)


	//   ....[0]....
.L_93:
        /*002c*/ 	.word	0x00000010


	//----- nvinfo : EIATTR_MAX_THREADS
	.align		4
.L_94:
        /*0030*/ 	.byte	0x04, 0x05
        /*0032*/ 	.short	(.L_96 - .L_95)
.L_95:
        /*0034*/ 	.word	0x00000080
        /*0038*/ 	.word	0x00000001
        /*003c*/ 	.word	0x00000001


	//----- nvinfo : EIATTR_CBANK_PARAM_SIZE
	.align		4
.L_96:
        /*0040*/ 	.byte	0x03, 0x19
        /*0042*/ 	.short	0x0438


	//----- nvinfo : EIATTR_PARAM_CBANK
	.align		4
        /*0044*/ 	.byte	0x04, 0x0a
        /*0046*/ 	.short	(.L_98 - .L_97)
	.align		4
.L_97:
        /*0048*/ 	.word	index@(.nv.constant0._ZN7cutlass13device_kernelIN5flash19enable_sm80_to_sm89INS1_16FlashAttnFwdSm80INS1_25CollectiveMainloopFwdSm80ILi4ELi1ELb0EN4cute5tupleIJNS5_1CILi128EEENS7_ILi48EEENS7_ILi96EEEEEELi96ENS_10bfloat16_tEfNS_4arch4Sm80ELb0ELb0ELb1ELb1ELb1ELb1ELb1ELb1EEENS1_21CollectiveEpilogueFwdINS6_IJS8_SA_S9_EEENS6_IJNS7_ILi1EEESI_SI_EEESC_SE_Li128ELb1ELb1ELb1ELb0EEENS1_36VarlenDynamicPersistentTileSchedulerILi128ELi48ELi128ELi128ELb1ELb1ELb0ELb0ELb1ELb1EEEEEEEEEvNT_6ParamsE)
        /*004c*/ 	.short	0x0380
        /*004e*/ 	.short	0x0438


	//----- nvinfo : EIATTR_SW_WAR
	.align		4
.L_98:
        /*0050*/ 	.byte	0x04, 0x36
        /*0052*/ 	.short	(.L_100 - .L_99)
.L_99:
        /*0054*/ 	.word	0x00000008
.L_100:


//--------------------- .nv.info._ZN7cutlass13device_kernelIN5flash19enable_sm80_to_sm89INS1_16FlashAttnFwdSm80INS1_25CollectiveMainloopFwdSm80ILi4ELi1ELb0EN4cute5tupleIJNS5_1CILi128EEENS7_ILi48EEENS7_ILi96EEEEEELi96ENS_10bfloat16_tEfNS_4arch4Sm80ELb0ELb1ELb1ELb0ELb1ELb0ELb1ELb1EEENS1_21CollectiveEpilogueFwdINS6_IJS8_SA_S9_EEENS6_IJNS7_ILi1EEESI_SI_EEESC_SE_Li128ELb0ELb1ELb1ELb0EEENS1_19SingleTileSchedulerILb0ELb1ELb1ELi128EEEEEEEEEvNT_6ParamsE --------------------------
	.section	.nv.info._ZN7cutlass13device_kernelIN5flash19enable_sm80_to_sm89INS1_16FlashAttnFwdSm80INS1_25CollectiveMainloopFwdSm80ILi4ELi1ELb0EN4cute5tupleIJNS5_1CILi128EEENS7_ILi48EEENS7_ILi96EEEEEELi96ENS_10bfloat16_tEfNS_4arch4Sm80ELb0ELb1ELb1ELb0ELb1ELb0ELb1ELb1EEENS1_21CollectiveEpilogueFwdINS6_IJS8_SA_S9_EEENS6_IJNS7_ILi1EEESI_SI_EEESC_SE_Li128ELb0ELb1ELb1ELb0EEENS1_19SingleTileSchedulerILb0ELb1ELb1ELi128EEEEEEEEEvNT_6ParamsE,"",@"SHT_CUDA_INFO"
	.sectionflags	@""
	.align	4


	//----- nvinfo : EIATTR_CUDA_API_VERSION
	.align		4
        /*0000*/ 	.byte	0x04, 0x37
        /*0002*/ 	.short	(.L_102 - .L_101)
.L_101:
        /*0004*/ 	.word	0x00000082


	//----- nvinfo : EIATTR_KPARAM_INFO
	.align		4
.L_102:
        /*0008*/ 	.byte	0x04, 0x17
        /*000a*/ 	.short	(.L_104 - .L_103)
.L_103:
        /*000c*/ 	.word	0x00000000
        /*0010*/ 	.short	0x0000
        /*0012*/ 	.short	0x0000
        /*0014*/ 	.byte	0x00, 0xf0, 0x61, 0x10


	//----- nvinfo : EIATTR_SPARSE_MMA_MASK
	.align		4
.L_104:
        /*0018*/ 	.byte	0x03, 0x50
        /*001a*/ 	.short	0x0000


	//----- nvinfo : EIATTR_MAXREG_COUNT
	.align		4
        /*001c*/ 	.byte	0x03, 0x1b
        /*001e*/ 	.short	0x00ff


	//----- nvinfo : EIATTR_MERCURY_ISA_VERSION
	.align		4
        /*0020*/ 	.byte	0x03, 0x5f
        /*0022*/ 	.short	0x0101


	//----- nvinfo : EIATTR_VRC_CTA_INIT_COUNT
	.align		4
        /*0024*/ 	.byte	0x02, 0x4a
	.zero		1
	.zero		1


	//----- nvinfo : EIATTR_EXIT_INSTR_OFFSETS
	.align		4
        /*0028*/ 	.byte	0x04, 0x1c
        /*002a*/ 	.short	(.L_106 - .L_105)


	//   ....[0]....
.L_105:
        /*002c*/ 	.word	0x00000010


	//----- nvinfo : EIATTR_MAX_THREADS
	.align		4
.L_106:
        /*0030*/ 	.byte	0x04, 0x05
        /*0032*/ 	.short	(.L_108 - .L_107)
.L_107:
        /*0034*/ 	.word	0x00000080
        /*0038*/ 	.word	0x00000001
        /*003c*/ 	.word	0x00000001


	//----- nvinfo : EIATTR_CBANK_PARAM_SIZE
	.align		4
.L_108:
        /*0040*/ 	.byte	0x03, 0x19
        /*0042*/ 	.short	0x0418


	//----- nvinfo : EIATTR_PARAM_CBANK
	.align		4
        /*0044*/ 	.byte	0x04, 0x0a
        /*0046*/ 	.short	(.L_110 - .L_109)
	.align		4
.L_109:
        /*0048*/ 	.word	index@(.nv.constant0._ZN7cutlass13device_kernelIN5flash19enable_sm80_to_sm89INS1_16FlashAttnFwdSm80INS1_25CollectiveMainloopFwdSm80ILi4ELi1ELb0EN4cute5tupleIJNS5_1CILi128EEENS7_ILi48EEENS7_ILi96EEEEEELi96ENS_10bfloat16_tEfNS_4arch4Sm80ELb0ELb1ELb1ELb0ELb1ELb0ELb1ELb1EEENS1_21CollectiveEpilogueFwdINS6_IJS8_SA_S9_EEENS6_IJNS7_ILi1EEESI_SI_EEESC_SE_Li128ELb0ELb1ELb1ELb0EEENS1_19SingleTileSchedulerILb0ELb1ELb1ELi128EEEEEEEEEvNT_6ParamsE)
        /*004c*/ 	.short	0x0380
        /*004e*/ 	.short	0x0418


	//----- nvinfo : EIATTR_SW_WAR
	.align		4
.L_110:
        /*0050*/ 	.byte	0x04, 0x36
        /*0052*/ 	.short	(.L_112 - .L_111)
.L_111:
        /*0054*/ 	.word	0x00000008
.L_112:


//--------------------- .nv.info._ZN7cutlass13device_kernelIN5flash19enable_sm80_to_sm89INS1_16FlashAttnFwdSm80INS1_25CollectiveMainloopFwdSm80ILi4ELi1ELb0EN4cute5tupleIJNS5_1CILi128EEENS7_ILi48EEENS7_ILi96EEEEEELi96ENS_10bfloat16_tEfNS_4arch4Sm80ELb0ELb1ELb1ELb1ELb1ELb0ELb1ELb1EEENS1_21CollectiveEpilogueFwdINS6_IJS8_SA_S9_EEENS6_IJNS7_ILi1EEESI_SI_EEESC_SE_Li128ELb1ELb1ELb1ELb0EEENS1_36VarlenDynamicPersistentTileSchedulerILi128ELi48ELi128ELi128ELb1ELb1ELb0ELb1ELb0ELb1EEEEEEEEEvNT_6ParamsE --------------------------
	.section	.nv.info._ZN7cutlass13device_kernelIN5flash19enable_sm80_to_sm89INS1_16FlashAttnFwdSm80INS1_25CollectiveMainloopFwdSm80ILi4ELi1ELb0EN4cute5tupleIJNS5_1CILi128EEENS7_ILi48EEENS7_ILi96EEEEEELi96ENS_10bfloat16_tEfNS_4arch4Sm80ELb0ELb1ELb1ELb1ELb1ELb0ELb1ELb1EEENS1_21CollectiveEpilogueFwdINS6_IJS8_SA_S9_EEENS6_IJNS7_ILi1EEESI_SI_EEESC_SE_Li128ELb1ELb1ELb1ELb0EEENS1_36VarlenDynamicPersistentTileSchedulerILi128ELi48ELi128ELi128ELb1ELb1ELb0ELb1ELb0ELb1EEEEEEEEEvNT_6ParamsE,"",@"SHT_CUDA_INFO"
	.sectionflags	@""
	.align	4


	//----- nvinfo : EIATTR_CUDA_API_VERSION
	.align		4
        /*0000*/ 	.byte	0x04, 0x37
        /*0002*/ 	.short	(.L_114 - .L_113)
.L_113:
        /*0004*/ 	.word	0x00000082


	//----- nvinfo : EIATTR_KPARAM_INFO
	.align		4
.L_114:
        /*0008*/ 	.byte	0x04, 0x17
        /*000a*/ 	.short	(.L_116 - .L_115)
.L_115:
        /*000c*/ 	.word	0x00000000
        /*0010*/ 	.short	0x0000
        /*0012*/ 	.short	0x0000
        /*0014*/ 	.byte	0x00, 0xf0, 0xe1, 0x10


	//----- nvinfo : EIATTR_SPARSE_MMA_MASK
	.align		4
.L_116:
        /*0018*/ 	.byte	0x03, 0x50
        /*001a*/ 	.short	0x0000


	//----- nvinfo : EIATTR_MAXREG_COUNT
	.align		4
        /*001c*/ 	.byte	0x03, 0x1b
        /*001e*/ 	.short	0x00ff


	//----- nvinfo : EIATTR_MERCURY_ISA_VERSION
	.align		4
        /*0020*/ 	.byte	0x03, 0x5f
        /*0022*/ 	.short	0x0101


	//----- nvinfo : EIATTR_VRC_CTA_INIT_COUNT
	.align		4
        /*0024*/ 	.byte	0x02, 0x4a
	.zero		1
	.zero		1


	//----- nvinfo : EIATTR_EXIT_INSTR_OFFSETS
	.align		4
        /*0028*/ 	.byte	0x04, 0x1c
        /*002a*/ 	.short	(.L_118 - .L_117)


	//   ....[0]....
.L_117:
        /*002c*/ 	.word	0x00000010


	//----- nvinfo : EIATTR_MAX_THREADS
	.align		4
.L_118:
        /*0030*/ 	.byte	0x04, 0x05
        /*0032*/ 	.short	(.L_120 - .L_119)
.L_119:
        /*0034*/ 	.word	0x00000080
        /*0038*/ 	.word	0x00000001
        /*003c*/ 	.word	0x00000001


	//----- nvinfo : EIATTR_CBANK_PARAM_SIZE
	.align		4
.L_120:
        /*0040*/ 	.byte	0x03, 0x19
        /*0042*/ 	.short	0x0438


	//----- nvinfo : EIATTR_PARAM_CBANK
	.align		4
        /*0044*/ 	.byte	0x04, 0x0a
        /*0046*/ 	.short	(.L_122 - .L_121)
	.align		4
.L_121:
        /*0048*/ 	.word	index@(.nv.constant0._ZN7cutlass13device_kernelIN5flash19enable_sm80_to_sm89INS1_16FlashAttnFwdSm80INS1_25CollectiveMainloopFwdSm80ILi4ELi1ELb0EN4cute5tupleIJNS5_1CILi128EEENS7_ILi48EEENS7_ILi96EEEEEELi96ENS_10bfloat16_tEfNS_4arch4Sm80ELb0ELb1ELb1ELb1ELb1ELb0ELb1ELb1EEENS1_21CollectiveEpilogueFwdINS6_IJS8_SA_S9_EEENS6_IJNS7_ILi1EEESI_SI_EEESC_SE_Li128ELb1ELb1ELb1ELb0EEENS1_36VarlenDynamicPersistentTileSchedulerILi128ELi48ELi128ELi128ELb1ELb1ELb0ELb1ELb0ELb1EEEEEEEEEvNT_6ParamsE)
        /*004c*/ 	.short	0x0380
        /*004e*/ 	.short	0x0438


	//----- nvinfo : EIATTR_SW_WAR
	.align		4
.L_122:
        /*0050*/ 	.byte	0x04, 0x36
        /*0052*/ 	.short	(.L_124 - .L_123)
.L_123:
        /*0054*/ 	.word	0x00000008
.L_124:


//--------------------- .nv.info._ZN7cutlass13device_kernelIN5flash19enable_sm80_to_sm89INS1_16FlashAttnFwdSm80INS1_25CollectiveMainloopFwdSm80ILi4ELi1ELb0EN4cute5tupleIJNS5_1CILi128EEENS7_ILi48EEENS7_ILi96EEEEEELi96ENS_10bfloat16_tEfNS_4arch4Sm80ELb0ELb1ELb1ELb1ELb1ELb1ELb1ELb1EEENS1_21CollectiveEpilogueFwdINS6_IJS8_SA_S9_EEENS6_IJNS7_ILi1EEESI_SI_EEESC_SE_Li128ELb1ELb1ELb1ELb0EEENS1_36VarlenDynamicPersistentTileSchedulerILi128ELi48ELi128ELi128ELb1ELb1ELb0ELb1ELb0ELb1EEEEEEEEEvNT_6ParamsE --------------------------
	.section	.nv.info._ZN7cutlass13device_kernelIN5flash19enable_sm80_to_sm89INS1_16FlashAttnFwdSm80INS1_25CollectiveMainloopFwdSm80ILi4ELi1ELb0EN4cute5tupleIJNS5_1CILi128EEENS7_ILi48EEENS7_ILi96EEEEEELi96ENS_10bfloat16_tEfNS_4arch4Sm80ELb0ELb1ELb1ELb1ELb1ELb1ELb1ELb1EEENS1_21CollectiveEpilogueFwdINS6_IJS8_SA_S9_EEENS6_IJNS7_ILi1EEESI_SI_EEESC_SE_Li128ELb1ELb1ELb1ELb0EEENS1_36VarlenDynamicPersistentTileSchedulerILi128ELi48ELi128ELi128ELb1ELb1ELb0ELb1ELb0ELb1EEEEEEEEEvNT_6ParamsE,"",@"SHT_CUDA_INFO"
	.sectionflags	@""
	.align	4


	//----- nvinfo : EIATTR_CUDA_API_VERSION
	.align		4
        /*0000*/ 	.byte	0x04, 0x37
        /*0002*/ 	.short	(.L_126 - .L_125)
.L_125:
        /*0004*/ 	.word	0x00000082


	//----- nvinfo : EIATTR_KPARAM_INFO
	.align		4
.L_126:
        /*0008*/ 	.byte	0x04, 0x17
        /*000a*/ 	.short	(.L_128 - .L_127)
.L_127:
        /*000c*/ 	.word	0x00000000
        /*0010*/ 	.short	0x0000
        /*0012*/ 	.short	0x0000
        /*0014*/ 	.byte	0x00, 0xf0, 0xe1, 0x10


	//----- nvinfo : EIATTR_SPARSE_MMA_MASK
	.align		4
.L_128:
        /*0018*/ 	.byte	0x03, 0x50
        /*001a*/ 	.short	0x0000


	//----- nvinfo : EIATTR_MAXREG_COUNT
	.align		4
        /*001c*/ 	.byte	0x03, 0x1b
        /*001e*/ 	.short	0x00ff


	//----- nvinfo : EIATTR_MERCURY_ISA_VERSION
	.align		4
        /*0020*/ 	.byte	0x03, 0x5f
        /*0022*/ 	.short	0x0101


	//----- nvinfo : EIATTR_VRC_CTA_INIT_COUNT
	.align		4
        /*0024*/ 	.byte	0x02, 0x4a
	.zero		1
	.zero		1


	//----- nvinfo : EIATTR_EXIT_INSTR_OFFSETS
	.align		4
        /*0028*/ 	.byte	0x04, 0x1c
        /*002a*/ 	.short	(.L_130 - .L_129)


	//   ....[0]....
.L_129:
        /*002c*/ 	.word	0x00000010


	//----- nvinfo : EIATTR_MAX_THREADS
	.align		4
.L_130:
        /*0030*/ 	.byte	0x04, 0x05
        /*0032*/ 	.short	(.L_132 - .L_131)
.L_131:
        /*0034*/ 	.word	0x00000080
        /*0038*/ 	.word	0x00000001
        /*003c*/ 	.word	0x00000001


	//----- nvinfo : EIATTR_CBANK_PARAM_SIZE
	.align		4
.L_132:
        /*0040*/ 	.byte	0x03, 0x19
        /*0042*/ 	.short	0x0438


	//----- nvinfo : EIATTR_PARAM_CBANK
	.align		4
        /*0044*/ 	.byte	0x04, 0x0a
        /*0046*/ 	.short	(.L_134 - .L_133)
	.align		4
.L_133:
        /*0048*/ 	.word	index@(.nv.constant0._ZN7cutlass13device_kernelIN5flash19enable_sm80_to_sm89INS1_16FlashAttnFwdSm80INS1_25CollectiveMainloopFwdSm80ILi4ELi1ELb0EN4cute5tupleIJNS5_1CILi128EEENS7_ILi48EEENS7_ILi96EEEEEELi96ENS_10bfloat16_tEfNS_4arch4Sm80ELb0ELb1ELb1ELb1ELb1ELb1ELb1ELb1EEENS1_21CollectiveEpilogueFwdINS6_IJS8_SA_S9_EEENS6_IJNS7_ILi1EEESI_SI_EEESC_SE_Li128ELb1ELb1ELb1ELb0EEENS1_36VarlenDynamicPersistentTileSchedulerILi128ELi48ELi128ELi128ELb1ELb1ELb0ELb1ELb0ELb1EEEEEEEEEvNT_6ParamsE)
        /*004c*/ 	.short	0x0380
        /*004e*/ 	.short	0x0438


	//----- nvinfo : EIATTR_SW_WAR
	.align		4
.L_134:
        /*0050*/ 	.byte	0x04, 0x36
        /*0052*/ 	.short	(.L_136 - .L_135)
.L_135:
        /*0054*/ 	.word	0x00000008
.L_136:


//--------------------- .nv.info._ZN7cutlass13device_kernelIN5flash19enable_sm80_to_sm89INS1_16FlashAttnFwdSm80INS1_25CollectiveMainloopFwdSm80ILi4ELi1ELb0EN4cute5tupleIJNS5_1CILi128EEENS7_ILi64EEENS7_ILi96EEEEEELi96ENS_10bfloat16_tEfNS_4arch4Sm80ELb1ELb0ELb1ELb0ELb1ELb0ELb1ELb1EEENS1_21CollectiveEpilogueFwdINS6_IJS8_SA_S9_EEENS6_IJNS7_ILi1EEESI_SI_EEESC_SE_Li128ELb0ELb1ELb1ELb0EEENS1_30DynamicPersistentTileSchedulerILi128ELi128ELb1ELb1ELb0EEEEEEEEEvNT_6ParamsE --------------------------
	.section	.nv.info._ZN7cutlass13device_kernelIN5flash19enable_sm80_to_sm89INS1_16FlashAttnFwdSm80INS1_25CollectiveMainloopFwdSm80ILi4ELi1ELb0EN4cute5tupleIJNS5_1CILi128EEENS7_ILi64EEENS7_ILi96EEEEEELi96ENS_10bfloat16_tEfNS_4arch4Sm80ELb1ELb0ELb1ELb0ELb1ELb0ELb1ELb1EEENS1_21CollectiveEpilogueFwdINS6_IJS8_SA_S9_EEENS6_IJNS7_ILi1EEESI_SI_EEESC_SE_Li128ELb0ELb1ELb1ELb0EEENS1_30DynamicPersistentTileSchedulerILi128ELi128ELb1ELb1ELb0EEEEEEEEEvNT_6ParamsE,"",@"SHT_CUDA_INFO"
	.sectionflags	@""
	.align	4


	//----- nvinfo : EIATTR_CUDA_API_VERSION
	.align		4
        /*0000*/ 	.byte	0x04, 0x37
        /*0002*/ 	.short	(.L_138 - .L_137)
.L_137:
        /*0004*/ 	.word	0x00000082


	//----- nvinfo : EIATTR_KPARAM_INFO
	.align		4
.L_138:
        /*0008*/ 	.byte	0x04, 0x17
        /*000a*/ 	.short	(.L_140 - .L_139)
.L_139:
        /*000c*/ 	.word	0x00000000
        /*0010*/ 	.short	0x0000
        /*0012*/ 	.short	0x0000
        /*0014*/ 	.byte	0x00, 0xf0, 0xa1, 0x10


	//----- nvinfo : EIATTR_SPARSE_MMA_MASK
	.align		4
.L_140:
        /*0018*/ 	.byte	0x03, 0x50
        /*001a*/ 	.short	0x0000


	//----- nvinfo : EIATTR_MAXREG_COUNT
	.align		4
        /*001c*/ 	.byte	0x03, 0x1b
        /*001e*/ 	.short	0x00ff


	//----- nvinfo : EIATTR_MERCURY_ISA_VERSION
	.align		4
        /*0020*/ 	.byte	0x03, 0x5f
        /*0022*/ 	.short	0x0101


	//----- nvinfo : EIATTR_VRC_CTA_INIT_COUNT
	.align		4
        /*0024*/ 	.byte	0x02, 0x4a
	.zero		1
	.zero		1


	//----- nvinfo : EIATTR_EXIT_INSTR_OFFSETS
	.align		4
        /*0028*/ 	.byte	0x04, 0x1c
        /*002a*/ 	.short	(.L_142 - .L_141)


	//   ....[0]....
.L_141:
        /*002c*/ 	.word	0x00000010


	//----- nvinfo : EIATTR_MAX_THREADS
	.align		4
.L_142:
        /*0030*/ 	.byte	0x04, 0x05
        /*0032*/ 	.short	(.L_144 - .L_143)
.L_143:
        /*0034*/ 	.word	0x00000080
        /*0038*/ 	.word	0x00000001
        /*003c*/ 	.word	0x00000001


	//----- nvinfo : EIATTR_CBANK_PARAM_SIZE
	.align		4
.L_144:
        /*0040*/ 	.byte	0x03, 0x19
        /*0042*/ 	.short	0x0428


	//----- nvinfo : EIATTR_PARAM_CBANK
	.align		4
        /*0044*/ 	.byte	0x04, 0x0a
        /*0046*/ 	.short	(.L_146 - .L_145)
	.align		4
.L_145:
        /*0048*/ 	.word	index@(.nv.constant0._ZN7cutlass13device_kernelIN5flash19enable_sm80_to_sm89INS1_16FlashAttnFwdSm80INS1_25CollectiveMainloopFwdSm80ILi4ELi1ELb0EN4cute5tupleIJNS5_1CILi128EEENS7_ILi64EEENS7_ILi96EEEEEELi96ENS_10bfloat16_tEfNS_4arch4Sm80ELb1ELb0ELb1ELb0ELb1ELb0ELb1ELb1EEENS1_21CollectiveEpilogueFwdINS6_IJS8_SA_S9_EEENS6_IJNS7_ILi1EEESI_SI_EEESC_SE_Li128ELb0ELb1ELb1ELb0EEENS1_30DynamicPersistentTileSchedulerILi128ELi128ELb1ELb1ELb0EEEEEEEEEvNT_6ParamsE)
        /*004c*/ 	.short	0x0380
        /*004e*/ 	.short	0x0428


	//----- nvinfo : EIATTR_SW_WAR
	.align		4
.L_146:
        /*0050*/ 	.byte	0x04, 0x36
        /*0052*/ 	.short	(.L_148 - .L_147)
.L_147:
        /*0054*/ 	.word	0x00000008
.L_148:


//--------------------- .nv.info._ZN7cutlass13device_kernelIN5flash19enable_sm80_to_sm89INS1_16FlashAttnFwdSm80INS1_25CollectiveMainloopFwdSm80ILi4ELi1ELb0EN4cute5tupleIJNS5_1CILi128EEENS7_ILi48EEENS7_ILi96EEEEEELi96ENS_10bfloat16_tEfNS_4arch4Sm80ELb1ELb0ELb1ELb1ELb1ELb0ELb1ELb1EEENS1_21CollectiveEpilogueFwdINS6_IJS8_SA_S9_EEENS6_IJNS7_ILi1EEESI_SI_EEESC_SE_Li128ELb1ELb1ELb1ELb0EEENS1_36VarlenDynamicPersistentTileSchedulerILi128ELi48ELi128ELi128ELb1ELb1ELb0ELb1ELb1ELb1EEEEEEEEEvNT_6ParamsE --------------------------
	.section	.nv.info._ZN7cutlass13device_kernelIN5flash19enable_sm80_to_sm89INS1_16FlashAttnFwdSm80INS1_25CollectiveMainloopFwdSm80ILi4ELi1ELb0EN4cute5tupleIJNS5_1CILi128EEENS7_ILi48EEENS7_ILi96EEEEEELi96ENS_10bfloat16_tEfNS_4arch4Sm80ELb1ELb0ELb1ELb1ELb1ELb0ELb1ELb1EEENS1_21CollectiveEpilogueFwdINS6_IJS8_SA_S9_EEENS6_IJNS7_ILi1EEESI_SI_EEESC_SE_Li128ELb1ELb1ELb1ELb0EEENS1_36VarlenDynamicPersistentTileSchedulerILi128ELi48ELi128ELi128ELb1ELb1ELb0ELb1ELb1ELb1EEEEEEEEEvNT_6ParamsE,"",@"SHT_CUDA_INFO"
	.sectionflags	@""
	.align	4


	//----- nvinfo : EIATTR_CUDA_API_VERSION
	.align		4
        /*0000*/ 	.byte	0x04, 0x37
        /*0002*/ 	.short	(.L_150 - .L_149)
.L_149:
        /*0004*/ 	.word	0x00000082


	//----- nvinfo : EIATTR_KPARAM_INFO
	.align		4
.L_150:
        /*0008*/ 	.byte	0x04, 0x17
        /*000a*/ 	.short	(.L_152 - .L_151)
.L_151:
        /*000c*/ 	.word	0x00000000
        /*0010*/ 	.short	0x0000
        /*0012*/ 	.short	0x0000
        /*0014*/ 	.byte	0x00, 0xf0, 0xe1, 0x10


	//----- nvinfo : EIATTR_SPARSE_MMA_MASK
	.align		4
.L_152:
        /*0018*/ 	.byte	0x03, 0x50
        /*001a*/ 	.short	0x0000


	//----- nvinfo : EIATTR_MAXREG_COUNT
	.align		4
        /*001c*/ 	.byte	0x03, 0x1b
        /*001e*/ 	.short	0x00ff


	//----- nvinfo : EIATTR_MERCURY_ISA_VERSION
	.align		4
        /*0020*/ 	.byte	0x03, 0x5f
        /*0022*/ 	.short	0x0101


	//----- nvinfo : EIATTR_VRC_CTA_INIT_COUNT
	.align		4
        /*0024*/ 	.byte	0x02, 0x4a
	.zero		1
	.zero		1


	//----- nvinfo : EIATTR_EXIT_INSTR_OFFSETS
	.align		4
        /*0028*/ 	.byte	0x04, 0x1c
        /*002a*/ 	.short	(.L_154 - .L_153)


	//   ....[0]....
.L_153:
        /*002c*/ 	.word	0x00000010


	//----- nvinfo : EIATTR_MAX_THREADS
	.align		4
.L_154:
        /*0030*/ 	.byte	0x04, 0x05
        /*0032*/ 	.short	(.L_156 - .L_155)
.L_155:
        /*0034*/ 	.word	0x00000080
        /*0038*/ 	.word	0x00000001
        /*003c*/ 	.word	0x00000001


	//----- nvinfo : EIATTR_CBANK_PARAM_SIZE
	.align		4
.L_156:
        /*0040*/ 	.byte	0x03, 0x19
        /*0042*/ 	.short	0x0438


	//----- nvinfo : EIATTR_PARAM_CBANK
	.align		4
        /*0044*/ 	.byte	0x04, 0x0a
        /*0046*/ 	.short	(.L_158 - .L_157)
	.align		4
.L_157:
        /*0048*/ 	.word	index@(.nv.constant0._ZN7cutlass13device_kernelIN5flash19enable_sm80_to_sm89INS1_16FlashAttnFwdSm80INS1_25CollectiveMainloopFwdSm80ILi4ELi1ELb0EN4cute5tupleIJNS5_1CILi128EEENS7_ILi48EEENS7_ILi96EEEEEELi96ENS_10bfloat16_tEfNS_4arch4Sm80ELb1ELb0ELb1ELb1ELb1ELb0ELb1ELb1EEENS1_21CollectiveEpilogueFwdINS6_IJS8_SA_S9_EEENS6_IJNS7_ILi1EEESI_SI_EEESC_SE_Li128ELb1ELb1ELb1ELb0EEENS1_36VarlenDynamicPersistentTileSchedulerILi128ELi48ELi128ELi128ELb1ELb1ELb0ELb1ELb1ELb1EEEEEEEEEvNT_6ParamsE)
        /*004c*/ 	.short	0x0380
        /*004e*/ 	.short	0x0438


	//----- nvinfo : EIATTR_SW_WAR
	.align		4
.L_158:
        /*0050*/ 	.byte	0x04, 0x36
        /*0052*/ 	.short	(.L_160 - .L_159)
.L_159:
        /*0054*/ 	.word	0x00000008
.L_160:


//--------------------- .nv.info._ZN7cutlass13device_kernelIN5flash19enable_sm80_to_sm89INS1_16FlashAttnFwdSm80INS1_25CollectiveMainloopFwdSm80ILi4ELi1ELb0EN4cute5tupleIJNS5_1CILi128EEENS7_ILi48EEENS7_ILi96EEEEEELi96ENS_10bfloat16_tEfNS_4arch4Sm80ELb1ELb0ELb1ELb1ELb1ELb1ELb1ELb1EEENS1_21CollectiveEpilogueFwdINS6_IJS8_SA_S9_EEENS6_IJNS7_ILi1EEESI_SI_EEESC_SE_Li128ELb1ELb1ELb1ELb0EEENS1_36VarlenDynamicPersistentTileSchedulerILi128ELi48ELi128ELi128ELb1ELb1ELb0ELb1ELb1ELb1EEEEEEEEEvNT_6ParamsE --------------------------
	.section	.nv.info._ZN7cutlass13device_kernelIN5flash19enable_sm80_to_sm89INS1_16FlashAttnFwdSm80INS1_25CollectiveMainloopFwdSm80ILi4ELi1ELb0EN4cute5tupleIJNS5_1CILi128EEENS7_ILi48EEENS7_ILi96EEEEEELi96ENS_10bfloat16_tEfNS_4arch4Sm80ELb1ELb0ELb1ELb1ELb1ELb1ELb1ELb1EEENS1_21CollectiveEpilogueFwdINS6_IJS8_SA_S9_EEENS6_IJNS7_ILi1EEESI_SI_EEESC_SE_Li128ELb1ELb1ELb1ELb0EEENS1_36VarlenDynamicPersistentTileSchedulerILi128ELi48ELi128ELi128ELb1ELb1ELb0ELb1ELb1ELb1EEEEEEEEEvNT_6ParamsE,"",@"SHT_CUDA_INFO"
	.sectionflags	@""
	.align	4


	//----- nvinfo : EIATTR_CUDA_API_VERSION
	.align		4
        /*0000*/ 	.byte	0x04, 0x37
        /*0002*/ 	.short	(.L_162 - .L_161)
.L_161:
        /*0004*/ 	.word	0x00000082


	//----- nvinfo : EIATTR_KPARAM_INFO
	.align		4
.L_162:
        /*0008*/ 	.byte	0x04, 0x17
        /*000a*/ 	.short	(.L_164 - .L_163)
.L_163:
        /*000c*/ 	.word	0x00000000
        /*0010*/ 	.short	0x0000
        /*0012*/ 	.short	0x0000
        /*0014*/ 	.byte	0x00, 0xf0, 0xe1, 0x10


	//----- nvinfo : EIATTR_SPARSE_MMA_MASK
	.align		4
.L_164:
        /*0018*/ 	.byte	0x03, 0x50
        /*001a*/ 	.short	0x0000


	//----- nvinfo : EIATTR_MAXREG_COUNT
	.align		4
        /*001c*/ 	.byte	0x03, 0x1b
        /*001e*/ 	.short	0x00ff


	//----- nvinfo : EIATTR_MERCURY_ISA_VERSION
	.align		4
        /*0020*/ 	.byte	0x03, 0x5f
        /*0022*/ 	.short	0x0101


	//----- nvinfo : EIATTR_VRC_CTA_INIT_COUNT
	.align		4
        /*0024*/ 	.byte	0x02, 0x4a
	.zero		1
	.zero		1


	//----- nvinfo : EIATTR_EXIT_INSTR_OFFSETS
	.align		4
        /*0028*/ 	.byte	0x04, 0x1c
        /*002a*/ 	.short	(.L_166 - .L_165)


	//   ....[0]....
.L_165:
        /*002c*/ 	.word	0x00000010


	//----- nvinfo : EIATTR_MAX_THREADS
	.align		4
.L_166:
        /*0030*/ 	.byte	0x04, 0x05
        /*0032*/ 	.short	(.L_168 - .L_167)
.L_167:
        /*0034*/ 	.word	0x00000080
        /*0038*/ 	.word	0x00000001
        /*003c*/ 	.word	0x00000001


	//----- nvinfo : EIATTR_CBANK_PARAM_SIZE
	.align		4
.L_168:
        /*0040*/ 	.byte	0x03, 0x19
        /*0042*/ 	.short	0x0438


	//----- nvinfo : EIATTR_PARAM_CBANK
	.align		4
        /*0044*/ 	.byte	0x04, 0x0a
        /*0046*/ 	.short	(.L_170 - .L_169)
	.align		4
.L_169:
        /*0048*/ 	.word	index@(.nv.constant0._ZN7cutlass13device_kernelIN5flash19enable_sm80_to_sm89INS1_16FlashAttnFwdSm80INS1_25CollectiveMainloopFwdSm80ILi4ELi1ELb0EN4cute5tupleIJNS5_1CILi128EEENS7_ILi48EEENS7_ILi96EEEEEELi96ENS_10bfloat16_tEfNS_4arch4Sm80ELb1ELb0ELb1ELb1ELb1ELb1ELb1ELb1EEENS1_21CollectiveEpilogueFwdINS6_IJS8_SA_S9_EEENS6_IJNS7_ILi1EEESI_SI_EEESC_SE_Li128ELb1ELb1ELb1ELb0EEENS1_36VarlenDynamicPersistentTileSchedulerILi128ELi48ELi128ELi128ELb1ELb1ELb0ELb1ELb1ELb1EEEEEEEEEvNT_6ParamsE)
        /*004c*/ 	.short	0x0380
        /*004e*/ 	.short	0x0438


	//----- nvinfo : EIATTR_SW_WAR
	.align		4
.L_170:
        /*0050*/ 	.byte	0x04, 0x36
        /*0052*/ 	.short	(.L_172 - .L_171)
.L_171:
        /*0054*/ 	.word	0x00000008
.L_172:


//--------------------- .nv.callgraph             --------------------------
	.section	.nv.callgraph,"",@"SHT_CUDA_CALLGRAPH"
	.align	4
	.sectionentsize	8
	.align		4
        /*0000*/ 	.word	0x00000000
	.align		4
        /*0004*/ 	.word	0xffffffff
	.align		4
        /*0008*/ 	.word	0x00000000
	.align		4
        /*000c*/ 	.word	0xfffffffe
	.align		4
        /*0010*/ 	.word	0x00000000
	.align		4
        /*0014*/ 	.word	0xfffffffd
	.align		4
        /*0018*/ 	.word	0x00000000
	.align		4
        /*001c*/ 	.word	0xfffffffc


//--------------------- .nv.constant4             --------------------------
	.section	.nv.constant4,"a",@progbits
	.align	8
	.align		8
.nv.constant4:
        /*0000*/ 	.dword	_ZN85_INTERNAL_0e2e1368_49_flash_fwd_hdim96_bf16_paged_split_softcap_sm80_cu_f3e6f9ee_35414cuda3std3__45__cpo5beginE
	.align		8
        /*0008*/ 	.dword	_ZN85_INTERNAL_0e2e1368_49_flash_fwd_hdim96_bf16_paged_split_softcap_sm80_cu_f3e6f9ee_35414cuda3std3__45__cpo3endE
	.align		8
        /*0010*/ 	.dword	_ZN85_INTERNAL_0e2e1368_49_flash_fwd_hdim96_bf16_paged_split_softcap_sm80_cu_f3e6f9ee_35414cuda3std3__45__cpo6cbeginE
	.align		8
        /*0018*/ 	.dword	_ZN85_INTERNAL_0e2e1368_49_flash_fwd_hdim96_bf16_paged_split_softcap_sm80_cu_f3e6f9ee_35414cuda3std3__45__cpo4cendE
	.align		8
        /*0020*/ 	.dword	_ZN85_INTERNAL_0e2e1368_49_flash_fwd_hdim96_bf16_paged_split_softcap_sm80_cu_f3e6f9ee_35414cuda3std3__487_GLOBAL__N__0e2e1368_49_flash_fwd_hdim96_bf16_paged_split_softcap_sm80_cu_f3e6f9ee_35416ignoreE
	.align		8
        /*0028*/ 	.dword	_ZN85_INTERNAL_0e2e1368_49_flash_fwd_hdim96_bf16_paged_split_softcap_sm80_cu_f3e6f9ee_35414cuda3std3__419piecewise_constructE
	.align		8
        /*0030*/ 	.dword	_ZN85_INTERNAL_0e2e1368_49_flash_fwd_hdim96_bf16_paged_split_softcap_sm80_cu_f3e6f9ee_35414cuda3std3__48in_placeE
	.align		8
        /*0038*/ 	.dword	_ZN85_INTERNAL_0e2e1368_49_flash_fwd_hdim96_bf16_paged_split_softcap_sm80_cu_f3e6f9ee_35414cuda3std6ranges3__45__cpo4swapE
	.align		8
        /*0040*/ 	.dword	_ZN85_INTERNAL_0e2e1368_49_flash_fwd_hdim96_bf16_paged_split_softcap_sm80_cu_f3e6f9ee_35414cuda3std6ranges3__45__cpo9iter_moveE
	.align		8
        /*0048*/ 	.dword	_ZN85_INTERNAL_0e2e1368_49_flash_fwd_hdim96_bf16_paged_split_softcap_sm80_cu_f3e6f9ee_35414cute7productE
	.align		8
        /*0050*/ 	.dword	_ZN85_INTERNAL_0e2e1368_49_flash_fwd_hdim96_bf16_paged_split_softcap_sm80_cu_f3e6f9ee_35414cute1_E


//--------------------- .text._ZN7cutlass13device_kernelIN5flash19enable_sm80_to_sm89INS1_16FlashAttnFwdSm80INS1_25CollectiveMainloopFwdSm80ILi4ELi1ELb0EN4cute5tupleIJNS5_1CILi128EEENS7_ILi64EEENS7_ILi96EEEEEELi96ENS_10bfloat16_tEfNS_4arch4Sm80ELb0ELb0ELb1ELb0ELb1ELb0ELb1ELb1EEENS1_21CollectiveEpilogueFwdINS6_IJS8_SA_S9_EEENS6_IJNS7_ILi1EEESI_SI_EEESC_SE_Li128ELb0ELb1ELb1ELb0EEENS1_19SingleTileSchedulerILb0ELb1ELb1ELi128EEEEEEEEEvNT_6ParamsE --------------------------
	.section	.text._ZN7cutlass13device_kernelIN5flash19enable_sm80_to_sm89INS1_16FlashAttnFwdSm80INS1_25CollectiveMainloopFwdSm80ILi4ELi1ELb0EN4cute5tupleIJNS5_1CILi128EEENS7_ILi64EEENS7_ILi96EEEEEELi96ENS_10bfloat16_tEfNS_4arch4Sm80ELb0ELb0ELb1ELb0ELb1ELb0ELb1ELb1EEENS1_21CollectiveEpilogueFwdINS6_IJS8_SA_S9_EEENS6_IJNS7_ILi1EEESI_SI_EEESC_SE_Li128ELb0ELb1ELb1ELb0EEENS1_19SingleTileSchedulerILb0ELb1ELb1ELi128EEEEEEEEEvNT_6ParamsE,"ax",@progbits
	.align	128
.text._ZN7cutlass13device_kernelIN5flash19enable_sm80_to_sm89INS1_16FlashAttnFwdSm80INS1_25CollectiveMainloopFwdSm80ILi4ELi1ELb0EN4cute5tupleIJNS5_1CILi128EEENS7_ILi64EEENS7_ILi96EEEEEELi96ENS_10bfloat16_tEfNS_4arch4Sm80ELb0ELb0ELb1ELb0ELb1ELb0ELb1ELb1EEENS1_21CollectiveEpilogueFwdINS6_IJS8_SA_S9_EEENS6_IJNS7_ILi1EEESI_SI_EEESC_SE_Li128ELb0ELb1ELb1ELb0EEENS1_19SingleTileSchedulerILb0ELb1ELb1ELi128EEEEEEEEEvNT_6ParamsE:
        .type           _ZN7cutlass13device_kernelIN5flash19enable_sm80_to_sm89INS1_16FlashAttnFwdSm80INS1_25CollectiveMainloopFwdSm80ILi4ELi1ELb0EN4cute5tupleIJNS5_1CILi128EEENS7_ILi64EEENS7_ILi96EEEEEELi96ENS_10bfloat16_tEfNS_4arch4Sm80ELb0ELb0ELb1ELb0ELb1ELb0ELb1ELb1EEENS1_21CollectiveEpilogueFwdINS6_IJS8_SA_S9_EEENS6_IJNS7_ILi1EEESI_SI_EEESC_SE_Li128ELb0ELb1ELb1ELb0EEENS1_19SingleTileSchedulerILb0ELb1ELb1ELi128EEEEEEEEEvNT_6ParamsE,@function
        .size           _ZN7cutlass13device_kernelIN5flash19enable_sm80_to_sm89INS1_16FlashAttnFwdSm80INS1_25CollectiveMainloopFwdSm80ILi4ELi1ELb0EN4cute5tupleIJNS5_1CILi128EEENS7_ILi64EEENS7_ILi96EEEEEELi96ENS_10bfloat16_tEfNS_4arch4Sm80ELb0ELb0ELb1ELb0ELb1ELb0ELb1ELb1EEENS1_21CollectiveEpilogueFwdINS6_IJS8_SA_S9_EEENS6_IJNS7_ILi1EEESI_SI_EEESC_SE_Li128ELb0ELb1ELb1ELb0EEENS1_19SingleTileSchedulerILb0ELb1ELb1ELi128EEEEEEEEEvNT_6ParamsE,(.L_x_9 - _ZN7cutlass13device_kernelIN5flash19enable_sm80_to_sm89INS1_16FlashAttnFwdSm80INS1_25CollectiveMainloopFwdSm80ILi4ELi1ELb0EN4cute5tupleIJNS5_1CILi128EEENS7_ILi64EEENS7_ILi96EEEEEELi96ENS_10bfloat16_tEfNS_4arch4Sm80ELb0ELb0ELb1ELb0ELb1ELb0ELb1ELb1EEENS1_21CollectiveEpilogueFwdINS6_IJS8_SA_S9_EEENS6_IJNS7_ILi1EEESI_SI_EEESC_SE_Li128ELb0ELb1ELb1ELb0EEENS1_19SingleTileSchedulerILb0ELb1ELb1ELi128EEEEEEEEEvNT_6ParamsE)
        .other          _ZN7cutlass13device_kernelIN5flash19enable_sm80_to_sm89INS1_16FlashAttnFwdSm80INS1_25CollectiveMainloopFwdSm80ILi4ELi1ELb0EN4cute5tupleIJNS5_1CILi128EEENS7_ILi64EEENS7_ILi96EEEEEELi96ENS_10bfloat16_tEfNS_4arch4Sm80ELb0ELb0ELb1ELb0ELb1ELb0ELb1ELb1EEENS1_21CollectiveEpilogueFwdINS6_IJS8_SA_S9_EEENS6_IJNS7_ILi1EEESI_SI_EEESC_SE_Li128ELb0ELb1ELb1ELb0EEENS1_19SingleTileSchedulerILb0ELb1ELb1ELi128EEEEEEEEEvNT_6ParamsE,@"STO_CUDA_ENTRY STV_DEFAULT"
_ZN7cutlass13device_kernelIN5flash19enable_sm80_to_sm89INS1_16FlashAttnFwdSm80INS1_25CollectiveMainloopFwdSm80ILi4ELi1ELb0EN4cute5tupleIJNS5_1CILi128EEENS7_ILi64EEENS7_ILi96EEEEEELi96ENS_10bfloat16_tEfNS_4arch4Sm80ELb0ELb0ELb1ELb0ELb1ELb0ELb1ELb1EEENS1_21CollectiveEpilogueFwdINS6_IJS8_SA_S9_EEENS6_IJNS7_ILi1EEESI_SI_EEESC_SE_Li128ELb0ELb1ELb1ELb0EEENS1_19SingleTileSchedulerILb0ELb1ELb1ELi128EEEEEEEEEvNT_6ParamsE:
[----:B------:R-:W-:Y:S01]  /*0000*/  LDC R1, c[0x0][0x37c] ;  /* 0x0000df00ff017b82 */ /* 0x000fe20000000800 */
[----:B------:R-:W-:Y:S05]  /*0010*/  EXIT ;  /* 0x000000000000794d */ /* 0x000fea0003800000 */
.L_x_0:
[----:B------:R-:W-:-:S00]  /*0020*/  BRA `(.L_x_0) ;  /* 0xfffffffc00fc7947 */ /* 0x000fc0000383ffff */
[----:B------:R-:W-:-:S00]  /*0030*/  NOP ;  /* 0x0000000000007918 */ /* 0x000fc00000000000 */
        /* <DEDUP_REMOVED lines=12> */
.L_x_9:


//--------------------- .text._ZN7cutlass13device_kernelIN5flash19enable_sm80_to_sm89INS1_16FlashAttnFwdSm80INS1_25CollectiveMainloopFwdSm80ILi4ELi1ELb0EN4cute5tupleIJNS5_1CILi128EEENS7_ILi48EEENS7_ILi96EEEEEELi96ENS_10bfloat16_tEfNS_4arch4Sm80ELb0ELb0ELb1ELb1ELb1ELb0ELb1ELb1EEENS1_21CollectiveEpilogueFwdINS6_IJS8_SA_S9_EEENS6_IJNS7_ILi1EEESI_SI_EEESC_SE_Li128ELb1ELb1ELb1ELb0EEENS1_36VarlenDynamicPersistentTileSchedulerILi128ELi48ELi128ELi128ELb1ELb1ELb0ELb0ELb1ELb1EEEEEEEEEvNT_6ParamsE --------------------------
	.section	.text._ZN7cutlass13device_kernelIN5flash19enable_sm80_to_sm89INS1_16FlashAttnFwdSm80INS1_25CollectiveMainloopFwdSm80ILi4ELi1ELb0EN4cute5tupleIJNS5_1CILi128EEENS7_ILi48EEENS7_ILi96EEEEEELi96ENS_10bfloat16_tEfNS_4arch4Sm80ELb0ELb0ELb1ELb1ELb1ELb0ELb1ELb1EEENS1_21CollectiveEpilogueFwdINS6_IJS8_SA_S9_EEENS6_IJNS7_ILi1EEESI_SI_EEESC_SE_Li128ELb1ELb1ELb1ELb0EEENS1_36VarlenDynamicPersistentTileSchedulerILi128ELi48ELi128ELi128ELb1ELb1ELb0ELb0ELb1ELb1EEEEEEEEEvNT_6ParamsE,"ax",@progbits
	.align	128
.text._ZN7cutlass13device_kernelIN5flash19enable_sm80_to_sm89INS1_16FlashAttnFwdSm80INS1_25CollectiveMainloopFwdSm80ILi4ELi1ELb0EN4cute5tupleIJNS5_1CILi128EEENS7_ILi48EEENS7_ILi96EEEEEELi96ENS_10bfloat16_tEfNS_4arch4Sm80ELb0ELb0ELb1ELb1ELb1ELb0ELb1ELb1EEENS1_21CollectiveEpilogueFwdINS6_IJS8_SA_S9_EEENS6_IJNS7_ILi1EEESI_SI_EEESC_SE_Li128ELb1ELb1ELb1ELb0EEENS1_36VarlenDynamicPersistentTileSchedulerILi128ELi48ELi128ELi128ELb1ELb1ELb0ELb0ELb1ELb1EEEEEEEEEvNT_6ParamsE:
        .type           _ZN7cutlass13device_kernelIN5flash19enable_sm80_to_sm89INS1_16FlashAttnFwdSm80INS1_25CollectiveMainloopFwdSm80ILi4ELi1ELb0EN4cute5tupleIJNS5_1CILi128EEENS7_ILi48EEENS7_ILi96EEEEEELi96ENS_10bfloat16_tEfNS_4arch4Sm80ELb0ELb0ELb1ELb1ELb1ELb0ELb1ELb1EEENS1_21CollectiveEpilogueFwdINS6_IJS8_SA_S9_EEENS6_IJNS7_ILi1EEESI_SI_EEESC_SE_Li128ELb1ELb1ELb1ELb0EEENS1_36VarlenDynamicPersistentTileSchedulerILi128ELi48ELi128ELi128ELb1ELb1ELb0ELb0ELb1ELb1EEEEEEEEEvNT_6ParamsE,@function
        .size           _ZN7cutlass13device_kernelIN5flash19enable_sm80_to_sm89INS1_16FlashAttnFwdSm80INS1_25CollectiveMainloopFwdSm80ILi4ELi1ELb0EN4cute5tupleIJNS5_1CILi128EEENS7_ILi48EEENS7_ILi96EEEEEELi96ENS_10bfloat16_tEfNS_4arch4Sm80ELb0ELb0ELb1ELb1ELb1ELb0ELb1ELb1EEENS1_21CollectiveEpilogueFwdINS6_IJS8_SA_S9_EEENS6_IJNS7_ILi1EEESI_SI_EEESC_SE_Li128ELb1ELb1ELb1ELb0EEENS1_36VarlenDynamicPersistentTileSchedulerILi128ELi48ELi128ELi128ELb1ELb1ELb0ELb0ELb1ELb1EEEEEEEEEvNT_6ParamsE,(.L_x_10 - _ZN7cutlass13device_kernelIN5flash19enable_sm80_to_sm89INS1_16FlashAttnFwdSm80INS1_25CollectiveMainloopFwdSm80ILi4ELi1ELb0EN4cute5tupleIJNS5_1CILi128EEENS7_ILi48EEENS7_ILi96EEEEEELi96ENS_10bfloat16_tEfNS_4arch4Sm80ELb0ELb0ELb1ELb1ELb1ELb0ELb1ELb1EEENS1_21CollectiveEpilogueFwdINS6_IJS8_SA_S9_EEENS6_IJNS7_ILi1EEESI_SI_EEESC_SE_Li128ELb1ELb1ELb1ELb0EEENS1_36VarlenDynamicPersistentTileSchedulerILi128ELi48ELi128ELi128ELb1ELb1ELb0ELb0ELb1ELb1EEEEEEEEEvNT_6ParamsE)
        .other          _ZN7cutlass13device_kernelIN5flash19enable_sm80_to_sm89INS1_16FlashAttnFwdSm80INS1_25CollectiveMainloopFwdSm80ILi4ELi1ELb0EN4cute5tupleIJNS5_1CILi128EEENS7_ILi48EEENS7_ILi96EEEEEELi96ENS_10bfloat16_tEfNS_4arch4Sm80ELb0ELb0ELb1ELb1ELb1ELb0ELb1ELb1EEENS1_21CollectiveEpilogueFwdINS6_IJS8_SA_S9_EEENS6_IJNS7_ILi1EEESI_SI_EEESC_SE_Li128ELb1ELb1ELb1ELb0EEENS1_36VarlenDynamicPersistentTileSchedulerILi128ELi48ELi128ELi128ELb1ELb1ELb0ELb0ELb1ELb1EEEEEEEEEvNT_6ParamsE,@"STO_CUDA_ENTRY STV_DEFAULT"
_ZN7cutlass13device_kernelIN5flash19enable_sm80_to_sm89INS1_16FlashAttnFwdSm80INS1_25CollectiveMainloopFwdSm80ILi4ELi1ELb0EN4cute5tupleIJNS5_1CILi128EEENS7_ILi48EEENS7_ILi96EEEEEELi96ENS_10bfloat16_tEfNS_4arch4Sm80ELb0ELb0ELb1ELb1ELb1ELb0ELb1ELb1EEENS1_21CollectiveEpilogueFwdINS6_IJS8_SA_S9_EEENS6_IJNS7_ILi1EEESI_SI_EEESC_SE_Li128ELb1ELb1ELb1ELb0EEENS1_36VarlenDynamicPersistentTileSchedulerILi128ELi48ELi128ELi128ELb1ELb1ELb0ELb0ELb1ELb1EEEEEEEEEvNT_6ParamsE:
[----:B------:R-:W-:Y:S01]  /*0000*/  LDC R1, c[0x0][0x37c] ;  /* 0x0000df00ff017b82 */ /* 0x000fe20000000800 */
[----:B------:R-:W-:Y:S05]  /*0010*/  EXIT ;  /* 0x000000000000794d */ /* 0x000fea0003800000 */
.L_x_1:
        /* <DEDUP_REMOVED lines=14> */
.L_x_10:


//--------------------- .text._ZN7cutlass13device_kernelIN5flash19enable_sm80_to_sm89INS1_16FlashAttnFwdSm80INS1_25CollectiveMainloopFwdSm80ILi4ELi1ELb0EN4cute5tupleIJNS5_1CILi128EEENS7_ILi48EEENS7_ILi96EEEEEELi96ENS_10bfloat16_tEfNS_4arch4Sm80ELb0ELb0ELb1ELb1ELb1ELb1ELb1ELb1EEENS1_21CollectiveEpilogueFwdINS6_IJS8_SA_S9_EEENS6_IJNS7_ILi1EEESI_SI_EEESC_SE_Li128ELb1ELb1ELb1ELb0EEENS1_36VarlenDynamicPersistentTileSchedulerILi128ELi48ELi128ELi128ELb1ELb1ELb0ELb0ELb1ELb1EEEEEEEEEvNT_6ParamsE --------------------------
	.section	.text._ZN7cutlass13device_kernelIN5flash19enable_sm80_to_sm89INS1_16FlashAttnFwdSm80INS1_25CollectiveMainloopFwdSm80ILi4ELi1ELb0EN4cute5tupleIJNS5_1CILi128EEENS7_ILi48EEENS7_ILi96EEEEEELi96ENS_10bfloat16_tEfNS_4arch4Sm80ELb0ELb0ELb1ELb1ELb1ELb1ELb1ELb1EEENS1_21CollectiveEpilogueFwdINS6_IJS8_SA_S9_EEENS6_IJNS7_ILi1EEESI_SI_EEESC_SE_Li128ELb1ELb1ELb1ELb0EEENS1_36VarlenDynamicPersistentTileSchedulerILi128ELi48ELi128ELi128ELb1ELb1ELb0ELb0ELb1ELb1EEEEEEEEEvNT_6ParamsE,"ax",@progbits
	.align	128
.text._ZN7cutlass13device_kernelIN5flash19enable_sm80_to_sm89INS1_16FlashAttnFwdSm80INS1_25CollectiveMainloopFwdSm80ILi4ELi1ELb0EN4cute5tupleIJNS5_1CILi128EEENS7_ILi48EEENS7_ILi96EEEEEELi96ENS_10bfloat16_tEfNS_4arch4Sm80ELb0ELb0ELb1ELb1ELb1ELb1ELb1ELb1EEENS1_21CollectiveEpilogueFwdINS6_IJS8_SA_S9_EEENS6_IJNS7_ILi1EEESI_SI_EEESC_SE_Li128ELb1ELb1ELb1ELb0EEENS1_36VarlenDynamicPersistentTileSchedulerILi128ELi48ELi128ELi128ELb1ELb1ELb0ELb0ELb1ELb1EEEEEEEEEvNT_6ParamsE:
        .type           _ZN7cutlass13device_kernelIN5flash19enable_sm80_to_sm89INS1_16FlashAttnFwdSm80INS1_25CollectiveMainloopFwdSm80ILi4ELi1ELb0EN4cute5tupleIJNS5_1CILi128EEENS7_ILi48EEENS7_ILi96EEEEEELi96ENS_10bfloat16_tEfNS_4arch4Sm80ELb0ELb0ELb1ELb1ELb1ELb1ELb1ELb1EEENS1_21CollectiveEpilogueFwdINS6_IJS8_SA_S9_EEENS6_IJNS7_ILi1EEESI_SI_EEESC_SE_Li128ELb1ELb1ELb1ELb0EEENS1_36VarlenDynamicPersistentTileSchedulerILi128ELi48ELi128ELi128ELb1ELb1ELb0ELb0ELb1ELb1EEEEEEEEEvNT_6ParamsE,@function
        .size           _ZN7cutlass13device_kernelIN5flash19enable_sm80_to_sm89INS1_16FlashAttnFwdSm80INS1_25CollectiveMainloopFwdSm80ILi4ELi1ELb0EN4cute5tupleIJNS5_1CILi128EEENS7_ILi48EEENS7_ILi96EEEEEELi96ENS_10bfloat16_tEfNS_4arch4Sm80ELb0ELb0ELb1ELb1ELb1ELb1ELb1ELb1EEENS1_21CollectiveEpilogueFwdINS6_IJS8_SA_S9_EEENS6_IJNS7_ILi1EEESI_SI_EEESC_SE_Li128ELb1ELb1ELb1ELb0EEENS1_36VarlenDynamicPersistentTileSchedulerILi128ELi48ELi128ELi128ELb1ELb1ELb0ELb0ELb1ELb1EEEEEEEEEvNT_6ParamsE,(.L_x_11 - _ZN7cutlass13device_kernelIN5flash19enable_sm80_to_sm89INS1_16FlashAttnFwdSm80INS1_25CollectiveMainloopFwdSm80ILi4ELi1ELb0EN4cute5tupleIJNS5_1CILi128EEENS7_ILi48EEENS7_ILi96EEEEEELi96ENS_10bfloat16_tEfNS_4arch4Sm80ELb0ELb0ELb1ELb1ELb1ELb1ELb1ELb1EEENS1_21CollectiveEpilogueFwdINS6_IJS8_SA_S9_EEENS6_IJNS7_ILi1EEESI_SI_EEESC_SE_Li128ELb1ELb1ELb1ELb0EEENS1_36VarlenDynamicPersistentTileSchedulerILi128ELi48ELi128ELi128ELb1ELb1ELb0ELb0ELb1ELb1EEEEEEEEEvNT_6ParamsE)
        .other          _ZN7cutlass13device_kernelIN5flash19enable_sm80_to_sm89INS1_16FlashAttnFwdSm80INS1_25CollectiveMainloopFwdSm80ILi4ELi1ELb0EN4cute5tupleIJNS5_1CILi128EEENS7_ILi48EEENS7_ILi96EEEEEELi96ENS_10bfloat16_tEfNS_4arch4Sm80ELb0ELb0ELb1ELb1ELb1ELb1ELb1ELb1EEENS1_21CollectiveEpilogueFwdINS6_IJS8_SA_S9_EEENS6_IJNS7_ILi1EEESI_SI_EEESC_SE_Li128ELb1ELb1ELb1ELb0EEENS1_36VarlenDynamicPersistentTileSchedulerILi128ELi48ELi128ELi128ELb1ELb1ELb0ELb0ELb1ELb1EEEEEEEEEvNT_6ParamsE,@"STO_CUDA_ENTRY STV_DEFAULT"
_ZN7cutlass13device_kernelIN5flash19enable_sm80_to_sm89INS1_16FlashAttnFwdSm80INS1_25CollectiveMainloopFwdSm80ILi4ELi1ELb0EN4cute5tupleIJNS5_1CILi128EEENS7_ILi48EEENS7_ILi96EEEEEELi96ENS_10bfloat16_tEfNS_4arch4Sm80ELb0ELb0ELb1ELb1ELb1ELb1ELb1ELb1EEENS1_21CollectiveEpilogueFwdINS6_IJS8_SA_S9_EEENS6_IJNS7_ILi1EEESI_SI_EEESC_SE_Li128ELb1ELb1ELb1ELb0EEENS1_36VarlenDynamicPersistentTileSchedulerILi128ELi48ELi128ELi128ELb1ELb1ELb0ELb0ELb1ELb1EEEEEEEEEvNT_6ParamsE:
[----:B------:R-:W-:Y:S01]  /*0000*/  LDC R1, c[0x0][0x37c] ;  /* 0x0000df00ff017b82 */ /* 0x000fe20000000800 */
[----:B------:R-:W-:Y:S05]  /*0010*/  EXIT ;  /* 0x000000000000794d */ /* 0x000fea0003800000 */
.L_x_2:
        /* <DEDUP_REMOVED lines=14> */
.L_x_11:


//--------------------- .text._ZN7cutlass13device_kernelIN5flash19enable_sm80_to_sm89INS1_16FlashAttnFwdSm80INS1_25CollectiveMainloopFwdSm80ILi4ELi1ELb0EN4cute5tupleIJNS5_1CILi128EEENS7_ILi48EEENS7_ILi96EEEEEELi96ENS_10bfloat16_tEfNS_4arch4Sm80ELb0ELb1ELb1ELb0ELb1ELb0ELb1ELb1EEENS1_21CollectiveEpilogueFwdINS6_IJS8_SA_S9_EEENS6_IJNS7_ILi1EEESI_SI_EEESC_SE_Li128ELb0ELb1ELb1ELb0EEENS1_19SingleTileSchedulerILb0ELb1ELb1ELi128EEEEEEEEEvNT_6ParamsE --------------------------
	.section	.text._ZN7cutlass13device_kernelIN5flash19enable_sm80_to_sm89INS1_16FlashAttnFwdSm80INS1_25CollectiveMainloopFwdSm80ILi4ELi1ELb0EN4cute5tupleIJNS5_1CILi128EEENS7_ILi48EEENS7_ILi96EEEEEELi96ENS_10bfloat16_tEfNS_4arch4Sm80ELb0ELb1ELb1ELb0ELb1ELb0ELb1ELb1EEENS1_21CollectiveEpilogueFwdINS6_IJS8_SA_S9_EEENS6_IJNS7_ILi1EEESI_SI_EEESC_SE_Li128ELb0ELb1ELb1ELb0EEENS1_19SingleTileSchedulerILb0ELb1ELb1ELi128EEEEEEEEEvNT_6ParamsE,"ax",@progbits
	.align	128
.text._ZN7cutlass13device_kernelIN5flash19enable_sm80_to_sm89INS1_16FlashAttnFwdSm80INS1_25CollectiveMainloopFwdSm80ILi4ELi1ELb0EN4cute5tupleIJNS5_1CILi128EEENS7_ILi48EEENS7_ILi96EEEEEELi96ENS_10bfloat16_tEfNS_4arch4Sm80ELb0ELb1ELb1ELb0ELb1ELb0ELb1ELb1EEENS1_21CollectiveEpilogueFwdINS6_IJS8_SA_S9_EEENS6_IJNS7_ILi1EEESI_SI_EEESC_SE_Li128ELb0ELb1ELb1ELb0EEENS1_19SingleTileSchedulerILb0ELb1ELb1ELi128EEEEEEEEEvNT_6ParamsE:
        .type           _ZN7cutlass13device_kernelIN5flash19enable_sm80_to_sm89INS1_16FlashAttnFwdSm80INS1_25CollectiveMainloopFwdSm80ILi4ELi1ELb0EN4cute5tupleIJNS5_1CILi128EEENS7_ILi48EEENS7_ILi96EEEEEELi96ENS_10bfloat16_tEfNS_4arch4Sm80ELb0ELb1ELb1ELb0ELb1ELb0ELb1ELb1EEENS1_21CollectiveEpilogueFwdINS6_IJS8_SA_S9_EEENS6_IJNS7_ILi1EEESI_SI_EEESC_SE_Li128ELb0ELb1ELb1ELb0EEENS1_19SingleTileSchedulerILb0ELb1ELb1ELi128EEEEEEEEEvNT_6ParamsE,@function
        .size           _ZN7cutlass13device_kernelIN5flash19enable_sm80_to_sm89INS1_16FlashAttnFwdSm80INS1_25CollectiveMainloopFwdSm80ILi4ELi1ELb0EN4cute5tupleIJNS5_1CILi128EEENS7_ILi48EEENS7_ILi96EEEEEELi96ENS_10bfloat16_tEfNS_4arch4Sm80ELb0ELb1ELb1ELb0ELb1ELb0ELb1ELb1EEENS1_21CollectiveEpilogueFwdINS6_IJS8_SA_S9_EEENS6_IJNS7_ILi1EEESI_SI_EEESC_SE_Li128ELb0ELb1ELb1ELb0EEENS1_19SingleTileSchedulerILb0ELb1ELb1ELi128EEEEEEEEEvNT_6ParamsE,(.L_x_12 - _ZN7cutlass13device_kernelIN5flash19enable_sm80_to_sm89INS1_16FlashAttnFwdSm80INS1_25CollectiveMainloopFwdSm80ILi4ELi1ELb0EN4cute5tupleIJNS5_1CILi128EEENS7_ILi48EEENS7_ILi96EEEEEELi96ENS_10bfloat16_tEfNS_4arch4Sm80ELb0ELb1ELb1ELb0ELb1ELb0ELb1ELb1EEENS1_21CollectiveEpilogueFwdINS6_IJS8_SA_S9_EEENS6_IJNS7_ILi1EEESI_SI_EEESC_SE_Li128ELb0ELb1ELb1ELb0EEENS1_19SingleTileSchedulerILb0ELb1ELb1ELi128EEEEEEEEEvNT_6ParamsE)
        .other          _ZN7cutlass13device_kernelIN5flash19enable_sm80_to_sm89INS1_16FlashAttnFwdSm80INS1_25CollectiveMainloopFwdSm80ILi4ELi1ELb0EN4cute5tupleIJNS5_1CILi128EEENS7_ILi48EEENS7_ILi96EEEEEELi96ENS_10bfloat16_tEfNS_4arch4Sm80ELb0ELb1ELb1ELb0ELb1ELb0ELb1ELb1EEENS1_21CollectiveEpilogueFwdINS6_IJS8_SA_S9_EEENS6_IJNS7_ILi1EEESI_SI_EEESC_SE_Li128ELb0ELb1ELb1ELb0EEENS1_19SingleTileSchedulerILb0ELb1ELb1ELi128EEEEEEEEEvNT_6ParamsE,@"STO_CUDA_ENTRY STV_DEFAULT"
_ZN7cutlass13device_kernelIN5flash19enable_sm80_to_sm89INS1_16FlashAttnFwdSm80INS1_25CollectiveMainloopFwdSm80ILi4ELi1ELb0EN4cute5tupleIJNS5_1CILi128EEENS7_ILi48EEENS7_ILi96EEEEEELi96ENS_10bfloat16_tEfNS_4arch4Sm80ELb0ELb1ELb1ELb0ELb1ELb0ELb1ELb1EEENS1_21CollectiveEpilogueFwdINS6_IJS8_SA_S9_EEENS6_IJNS7_ILi1EEESI_SI_EEESC_SE_Li128ELb0ELb1ELb1ELb0EEENS1_19SingleTileSchedulerILb0ELb1ELb1ELi128EEEEEEEEEvNT_6ParamsE:
[----:B------:R-:W-:Y:S01]  /*0000*/  LDC R1, c[0x0][0x37c] ;  /* 0x0000df00ff017b82 */ /* 0x000fe20000000800 */
[----:B------:R-:W-:Y:S05]  /*0010*/  EXIT ;  /* 0x000000000000794d */ /* 0x000fea0003800000 */
.L_x_3:
        /* <DEDUP_REMOVED lines=14> */
.L_x_12:


//--------------------- .text._ZN7cutlass13device_kernelIN5flash19enable_sm80_to_sm89INS1_16FlashAttnFwdSm80INS1_25CollectiveMainloopFwdSm80ILi4ELi1ELb0EN4cute5tupleIJNS5_1CILi128EEENS7_ILi48EEENS7_ILi96EEEEEELi96ENS_10bfloat16_tEfNS_4arch4Sm80ELb0ELb1ELb1ELb1ELb1ELb0ELb1ELb1EEENS1_21CollectiveEpilogueFwdINS6_IJS8_SA_S9_EEENS6_IJNS7_ILi1EEESI_SI_EEESC_SE_Li128ELb1ELb1ELb1ELb0EEENS1_36VarlenDynamicPersistentTileSchedulerILi128ELi48ELi128ELi128ELb1ELb1ELb0ELb1ELb0ELb1EEEEEEEEEvNT_6ParamsE --------------------------
	.section	.text._ZN7cutlass13device_kernelIN5flash19enable_sm80_to_sm89INS1_16FlashAttnFwdSm80INS1_25CollectiveMainloopFwdSm80ILi4ELi1ELb0EN4cute5tupleIJNS5_1CILi128EEENS7_ILi48EEENS7_ILi96EEEEEELi96ENS_10bfloat16_tEfNS_4arch4Sm80ELb0ELb1ELb1ELb1ELb1ELb0ELb1ELb1EEENS1_21CollectiveEpilogueFwdINS6_IJS8_SA_S9_EEENS6_IJNS7_ILi1EEESI_SI_EEESC_SE_Li128ELb1ELb1ELb1ELb0EEENS1_36VarlenDynamicPersistentTileSchedulerILi128ELi48ELi128ELi128ELb1ELb1ELb0ELb1ELb0ELb1EEEEEEEEEvNT_6ParamsE,"ax",@progbits
	.align	128
.text._ZN7cutlass13device_kernelIN5flash19enable_sm80_to_sm89INS1_16FlashAttnFwdSm80INS1_25CollectiveMainloopFwdSm80ILi4ELi1ELb0EN4cute5tupleIJNS5_1CILi128EEENS7_ILi48EEENS7_ILi96EEEEEELi96ENS_10bfloat16_tEfNS_4arch4Sm80ELb0ELb1ELb1ELb1ELb1ELb0ELb1ELb1EEENS1_21CollectiveEpilogueFwdINS6_IJS8_SA_S9_EEENS6_IJNS7_ILi1EEESI_SI_EEESC_SE_Li128ELb1ELb1ELb1ELb0EEENS1_36VarlenDynamicPersistentTileSchedulerILi128ELi48ELi128ELi128ELb1ELb1ELb0ELb1ELb0ELb1EEEEEEEEEvNT_6ParamsE:
        .type           _ZN7cutlass13device_kernelIN5flash19enable_sm80_to_sm89INS1_16FlashAttnFwdSm80INS1_25CollectiveMainloopFwdSm80ILi4ELi1ELb0EN4cute5tupleIJNS5_1CILi128EEENS7_ILi48EEENS7_ILi96EEEEEELi96ENS_10bfloat16_tEfNS_4arch4Sm80ELb0ELb1ELb1ELb1ELb1ELb0ELb1ELb1EEENS1_21CollectiveEpilogueFwdINS6_IJS8_SA_S9_EEENS6_IJNS7_ILi1EEESI_SI_EEESC_SE_Li128ELb1ELb1ELb1ELb0EEENS1_36VarlenDynamicPersistentTileSchedulerILi128ELi48ELi128ELi128ELb1ELb1ELb0ELb1ELb0ELb1EEEEEEEEEvNT_6ParamsE,@function
        .size           _ZN7cutlass13device_kernelIN5flash19enable_sm80_to_sm89INS1_16FlashAttnFwdSm80INS1_25CollectiveMainloopFwdSm80ILi4ELi1ELb0EN4cute5tupleIJNS5_1CILi128EEENS7_ILi48EEENS7_ILi96EEEEEELi96ENS_10bfloat16_tEfNS_4arch4Sm80ELb0ELb1ELb1ELb1ELb1ELb0ELb1ELb1EEENS1_21CollectiveEpilogueFwdINS6_IJS8_SA_S9_EEENS6_IJNS7_ILi1EEESI_SI_EEESC_SE_Li128ELb1ELb1ELb1ELb0EEENS1_36VarlenDynamicPersistentTileSchedulerILi128ELi48ELi128ELi128ELb1ELb1ELb0ELb1ELb0ELb1EEEEEEEEEvNT_6ParamsE,(.L_x_13 - _ZN7cutlass13device_kernelIN5flash19enable_sm80_to_sm89INS1_16FlashAttnFwdSm80INS1_25CollectiveMainloopFwdSm80ILi4ELi1ELb0EN4cute5tupleIJNS5_1CILi128EEENS7_ILi48EEENS7_ILi96EEEEEELi96ENS_10bfloat16_tEfNS_4arch4Sm80ELb0ELb1ELb1ELb1ELb1ELb0ELb1ELb1EEENS1_21CollectiveEpilogueFwdINS6_IJS8_SA_S9_EEENS6_IJNS7_ILi1EEESI_SI_EEESC_SE_Li128ELb1ELb1ELb1ELb0EEENS1_36VarlenDynamicPersistentTileSchedulerILi128ELi48ELi128ELi128ELb1ELb1ELb0ELb1ELb0ELb1EEEEEEEEEvNT_6ParamsE)
        .other          _ZN7cutlass13device_kernelIN5flash19enable_sm80_to_sm89INS1_16FlashAttnFwdSm80INS1_25CollectiveMainloopFwdSm80ILi4ELi1ELb0EN4cute5tupleIJNS5_1CILi128EEENS7_ILi48EEENS7_ILi96EEEEEELi96ENS_10bfloat16_tEfNS_4arch4Sm80ELb0ELb1ELb1ELb1ELb1ELb0ELb1ELb1EEENS1_21CollectiveEpilogueFwdINS6_IJS8_SA_S9_EEENS6_IJNS7_ILi1EEESI_SI_EEESC_SE_Li128ELb1ELb1ELb1ELb0EEENS1_36VarlenDynamicPersistentTileSchedulerILi128ELi48ELi128ELi128ELb1ELb1ELb0ELb1ELb0ELb1EEEEEEEEEvNT_6ParamsE,@"STO_CUDA_ENTRY STV_DEFAULT"
_ZN7cutlass13device_kernelIN5flash19enable_sm80_to_sm89INS1_16FlashAttnFwdSm80INS1_25CollectiveMainloopFwdSm80ILi4ELi1ELb0EN4cute5tupleIJNS5_1CILi128EEENS7_ILi48EEENS7_ILi96EEEEEELi96ENS_10bfloat16_tEfNS_4arch4Sm80ELb0ELb1ELb1ELb1ELb1ELb0ELb1ELb1EEENS1_21CollectiveEpilogueFwdINS6_IJS8_SA_S9_EEENS6_IJNS7_ILi1EEESI_SI_EEESC_SE_Li128ELb1ELb1ELb1ELb0EEENS1_36VarlenDynamicPersistentTileSchedulerILi128ELi48ELi128ELi128ELb1ELb1ELb0ELb1ELb0ELb1EEEEEEEEEvNT_6ParamsE:
[----:B------:R-:W-:Y:S01]  /*0000*/  LDC R1, c[0x0][0x37c] ;  /* 0x0000df00ff017b82 */ /* 0x000fe20000000800 */
[----:B------:R-:W-:Y:S05]  /*0010*/  EXIT ;  /* 0x000000000000794d */ /* 0x000fea0003800000 */
.L_x_4:
        /* <DEDUP_REMOVED lines=14> */
.L_x_13:


//--------------------- .text._ZN7cutlass13device_kernelIN5flash19enable_sm80_to_sm89INS1_16FlashAttnFwdSm80INS1_25CollectiveMainloopFwdSm80ILi4ELi1ELb0EN4cute5tupleIJNS5_1CILi128EEENS7_ILi48EEENS7_ILi96EEEEEELi96ENS_10bfloat16_tEfNS_4arch4Sm80ELb0ELb1ELb1ELb1ELb1ELb1ELb1ELb1EEENS1_21CollectiveEpilogueFwdINS6_IJS8_SA_S9_EEENS6_IJNS7_ILi1EEESI_SI_EEESC_SE_Li128ELb1ELb1ELb1ELb0EEENS1_36VarlenDynamicPersistentTileSchedulerILi128ELi48ELi128ELi128ELb1ELb1ELb0ELb1ELb0ELb1EEEEEEEEEvNT_6ParamsE --------------------------
	.section	.text._ZN7cutlass13device_kernelIN5flash19enable_sm80_to_sm89INS1_16FlashAttnFwdSm80INS1_25CollectiveMainloopFwdSm80ILi4ELi1ELb0EN4cute5tupleIJNS5_1CILi128EEENS7_ILi48EEENS7_ILi96EEEEEELi96ENS_10bfloat16_tEfNS_4arch4Sm80ELb0ELb1ELb1ELb1ELb1ELb1ELb1ELb1EEENS1_21CollectiveEpilogueFwdINS6_IJS8_SA_S9_EEENS6_IJNS7_ILi1EEESI_SI_EEESC_SE_Li128ELb1ELb1ELb1ELb0EEENS1_36VarlenDynamicPersistentTileSchedulerILi128ELi48ELi128ELi128ELb1ELb1ELb0ELb1ELb0ELb1EEEEEEEEEvNT_6ParamsE,"ax",@progbits
	.align	128
.text._ZN7cutlass13device_kernelIN5flash19enable_sm80_to_sm89INS1_16FlashAttnFwdSm80INS1_25CollectiveMainloopFwdSm80ILi4ELi1ELb0EN4cute5tupleIJNS5_1CILi128EEENS7_ILi48EEENS7_ILi96EEEEEELi96ENS_10bfloat16_tEfNS_4arch4Sm80ELb0ELb1ELb1ELb1ELb1ELb1ELb1ELb1EEENS1_21CollectiveEpilogueFwdINS6_IJS8_SA_S9_EEENS6_IJNS7_ILi1EEESI_SI_EEESC_SE_Li128ELb1ELb1ELb1ELb0EEENS1_36VarlenDynamicPersistentTileSchedulerILi128ELi48ELi128ELi128ELb1ELb1ELb0ELb1ELb0ELb1EEEEEEEEEvNT_6ParamsE:
        .type           _ZN7cutlass13device_kernelIN5flash19enable_sm80_to_sm89INS1_16FlashAttnFwdSm80INS1_25CollectiveMainloopFwdSm80ILi4ELi1ELb0EN4cute5tupleIJNS5_1CILi128EEENS7_ILi48EEENS7_ILi96EEEEEELi96ENS_10bfloat16_tEfNS_4arch4Sm80ELb0ELb1ELb1ELb1ELb1ELb1ELb1ELb1EEENS1_21CollectiveEpilogueFwdINS6_IJS8_SA_S9_EEENS6_IJNS7_ILi1EEESI_SI_EEESC_SE_Li128ELb1ELb1ELb1ELb0EEENS1_36VarlenDynamicPersistentTileSchedulerILi128ELi48ELi128ELi128ELb1ELb1ELb0ELb1ELb0ELb1EEEEEEEEEvNT_6ParamsE,@function
        .size           _ZN7cutlass13device_kernelIN5flash19enable_sm80_to_sm89INS1_16FlashAttnFwdSm80INS1_25CollectiveMainloopFwdSm80ILi4ELi1ELb0EN4cute5tupleIJNS5_1CILi128EEENS7_ILi48EEENS7_ILi96EEEEEELi96ENS_10bfloat16_tEfNS_4arch4Sm80ELb0ELb1ELb1ELb1ELb1ELb1ELb1ELb1EEENS1_21CollectiveEpilogueFwdINS6_IJS8_SA_S9_EEENS6_IJNS7_ILi1EEESI_SI_EEESC_SE_Li128ELb1ELb1ELb1ELb0EEENS1_36VarlenDynamicPersistentTileSchedulerILi128ELi48ELi128ELi128ELb1ELb1ELb0ELb1ELb0ELb1EEEEEEEEEvNT_6ParamsE,(.L_x_14 - _ZN7cutlass13device_kernelIN5flash19enable_sm80_to_sm89INS1_16FlashAttnFwdSm80INS1_25CollectiveMainloopFwdSm80ILi4ELi1ELb0EN4cute5tupleIJNS5_1CILi128EEENS7_ILi48EEENS7_ILi96EEEEEELi96ENS_10bfloat16_tEfNS_4arch4Sm80ELb0ELb1ELb1ELb1ELb1ELb1ELb1ELb1EEENS1_21CollectiveEpilogueFwdINS6_IJS8_SA_S9_EEENS6_IJNS7_ILi1EEESI_SI_EEESC_SE_Li128ELb1ELb1ELb1ELb0EEENS1_36VarlenDynamicPersistentTileSchedulerILi128ELi48ELi128ELi128ELb1ELb1ELb0ELb1ELb0ELb1EEEEEEEEEvNT_6ParamsE)
        .other          _ZN7cutlass13device_kernelIN5flash19enable_sm80_to_sm89INS1_16FlashAttnFwdSm80INS1_25CollectiveMainloopFwdSm80ILi4ELi1ELb0EN4cute5tupleIJNS5_1CILi128EEENS7_ILi48EEENS7_ILi96EEEEEELi96ENS_10bfloat16_tEfNS_4arch4Sm80ELb0ELb1ELb1ELb1ELb1ELb1ELb1ELb1EEENS1_21CollectiveEpilogueFwdINS6_IJS8_SA_S9_EEENS6_IJNS7_ILi1EEESI_SI_EEESC_SE_Li128ELb1ELb1ELb1ELb0EEENS1_36VarlenDynamicPersistentTileSchedulerILi128ELi48ELi128ELi128ELb1ELb1ELb0ELb1ELb0ELb1EEEEEEEEEvNT_6ParamsE,@"STO_CUDA_ENTRY STV_DEFAULT"
_ZN7cutlass13device_kernelIN5flash19enable_sm80_to_sm89INS1_16FlashAttnFwdSm80INS1_25CollectiveMainloopFwdSm80ILi4ELi1ELb0EN4cute5tupleIJNS5_1CILi128EEENS7_ILi48EEENS7_ILi96EEEEEELi96ENS_10bfloat16_tEfNS_4arch4Sm80ELb0ELb1ELb1ELb1ELb1ELb1ELb1ELb1EEENS1_21CollectiveEpilogueFwdINS6_IJS8_SA_S9_EEENS6_IJNS7_ILi1EEESI_SI_EEESC_SE_Li128ELb1ELb1ELb1ELb0EEENS1_36VarlenDynamicPersistentTileSchedulerILi128ELi48ELi128ELi128ELb1ELb1ELb0ELb1ELb0ELb1EEEEEEEEEvNT_6ParamsE:
[----:B------:R-:W-:Y:S01]  /*0000*/  LDC R1, c[0x0][0x37c] ;  /* 0x0000df00ff017b82 */ /* 0x000fe20000000800 */
[----:B------:R-:W-:Y:S05]  /*0010*/  EXIT ;  /* 0x000000000000794d */ /* 0x000fea0003800000 */
.L_x_5:
        /* <DEDUP_REMOVED lines=14> */
.L_x_14:


//--------------------- .text._ZN7cutlass13device_kernelIN5flash19enable_sm80_to_sm89INS1_16FlashAttnFwdSm80INS1_25CollectiveMainloopFwdSm80ILi4ELi1ELb0EN4cute5tupleIJNS5_1CILi128EEENS7_ILi64EEENS7_ILi96EEEEEELi96ENS_10bfloat16_tEfNS_4arch4Sm80ELb1ELb0ELb1ELb0ELb1ELb0ELb1ELb1EEENS1_21CollectiveEpilogueFwdINS6_IJS8_SA_S9_EEENS6_IJNS7_ILi1EEESI_SI_EEESC_SE_Li128ELb0ELb1ELb1ELb0EEENS1_30DynamicPersistentTileSchedulerILi128ELi128ELb1ELb1ELb0EEEEEEEEEvNT_6ParamsE --------------------------
	.section	.text._ZN7cutlass13device_kernelIN5flash19enable_sm80_to_sm89INS1_16FlashAttnFwdSm80INS1_25CollectiveMainloopFwdSm80ILi4ELi1ELb0EN4cute5tupleIJNS5_1CILi128EEENS7_ILi64EEENS7_ILi96EEEEEELi96ENS_10bfloat16_tEfNS_4arch4Sm80ELb1ELb0ELb1ELb0ELb1ELb0ELb1ELb1EEENS1_21CollectiveEpilogueFwdINS6_IJS8_SA_S9_EEENS6_IJNS7_ILi1EEESI_SI_EEESC_SE_Li128ELb0ELb1ELb1ELb0EEENS1_30DynamicPersistentTileSchedulerILi128ELi128ELb1ELb1ELb0EEEEEEEEEvNT_6ParamsE,"ax",@progbits
	.align	128
.text._ZN7cutlass13device_kernelIN5flash19enable_sm80_to_sm89INS1_16FlashAttnFwdSm80INS1_25CollectiveMainloopFwdSm80ILi4ELi1ELb0EN4cute5tupleIJNS5_1CILi128EEENS7_ILi64EEENS7_ILi96EEEEEELi96ENS_10bfloat16_tEfNS_4arch4Sm80ELb1ELb0ELb1ELb0ELb1ELb0ELb1ELb1EEENS1_21CollectiveEpilogueFwdINS6_IJS8_SA_S9_EEENS6_IJNS7_ILi1EEESI_SI_EEESC_SE_Li128ELb0ELb1ELb1ELb0EEENS1_30DynamicPersistentTileSchedulerILi128ELi128ELb1ELb1ELb0EEEEEEEEEvNT_6ParamsE:
        .type           _ZN7cutlass13device_kernelIN5flash19enable_sm80_to_sm89INS1_16FlashAttnFwdSm80INS1_25CollectiveMainloopFwdSm80ILi4ELi1ELb0EN4cute5tupleIJNS5_1CILi128EEENS7_ILi64EEENS7_ILi96EEEEEELi96ENS_10bfloat16_tEfNS_4arch4Sm80ELb1ELb0ELb1ELb0ELb1ELb0ELb1ELb1EEENS1_21CollectiveEpilogueFwdINS6_IJS8_SA_S9_EEENS6_IJNS7_ILi1EEESI_SI_EEESC_SE_Li128ELb0ELb1ELb1ELb0EEENS1_30DynamicPersistentTileSchedulerILi128ELi128ELb1ELb1ELb0EEEEEEEEEvNT_6ParamsE,@function
        .size           _ZN7cutlass13device_kernelIN5flash19enable_sm80_to_sm89INS1_16FlashAttnFwdSm80INS1_25CollectiveMainloopFwdSm80ILi4ELi1ELb0EN4cute5tupleIJNS5_1CILi128EEENS7_ILi64EEENS7_ILi96EEEEEELi96ENS_10bfloat16_tEfNS_4arch4Sm80ELb1ELb0ELb1ELb0ELb1ELb0ELb1ELb1EEENS1_21CollectiveEpilogueFwdINS6_IJS8_SA_S9_EEENS6_IJNS7_ILi1EEESI_SI_EEESC_SE_Li128ELb0ELb1ELb1ELb0EEENS1_30DynamicPersistentTileSchedulerILi128ELi128ELb1ELb1ELb0EEEEEEEEEvNT_6ParamsE,(.L_x_15 - _ZN7cutlass13device_kernelIN5flash19enable_sm80_to_sm89INS1_16FlashAttnFwdSm80INS1_25CollectiveMainloopFwdSm80ILi4ELi1ELb0EN4cute5tupleIJNS5_1CILi128EEENS7_ILi64EEENS7_ILi96EEEEEELi96ENS_10bfloat16_tEfNS_4arch4Sm80ELb1ELb0ELb1ELb0ELb1ELb0ELb1ELb1EEENS1_21CollectiveEpilogueFwdINS6_IJS8_SA_S9_EEENS6_IJNS7_ILi1EEESI_SI_EEESC_SE_Li128ELb0ELb1ELb1ELb0EEENS1_30DynamicPersistentTileSchedulerILi128ELi128ELb1ELb1ELb0EEEEEEEEEvNT_6ParamsE)
        .other          _ZN7cutlass13device_kernelIN5flash19enable_sm80_to_sm89INS1_16FlashAttnFwdSm80INS1_25CollectiveMainloopFwdSm80ILi4ELi1ELb0EN4cute5tupleIJNS5_1CILi128EEENS7_ILi64EEENS7_ILi96EEEEEELi96ENS_10bfloat16_tEfNS_4arch4Sm80ELb1ELb0ELb1ELb0ELb1ELb0ELb1ELb1EEENS1_21CollectiveEpilogueFwdINS6_IJS8_SA_S9_EEENS6_IJNS7_ILi1EEESI_SI_EEESC_SE_Li128ELb0ELb1ELb1ELb0EEENS1_30DynamicPersistentTileSchedulerILi128ELi128ELb1ELb1ELb0EEEEEEEEEvNT_6ParamsE,@"STO_CUDA_ENTRY STV_DEFAULT"
_ZN7cutlass13device_kernelIN5flash19enable_sm80_to_sm89INS1_16FlashAttnFwdSm80INS1_25CollectiveMainloopFwdSm80ILi4ELi1ELb0EN4cute5tupleIJNS5_1CILi128EEENS7_ILi64EEENS7_ILi96EEEEEELi96ENS_10bfloat16_tEfNS_4arch4Sm80ELb1ELb0ELb1ELb0ELb1ELb0ELb1ELb1EEENS1_21CollectiveEpilogueFwdINS6_IJS8_SA_S9_EEENS6_IJNS7_ILi1EEESI_SI_EEESC_SE_Li128ELb0ELb1ELb1ELb0EEENS1_30DynamicPersistentTileSchedulerILi128ELi128ELb1ELb1ELb0EEEEEEEEEvNT_6ParamsE:
[----:B------:R-:W-:Y:S01]  /*0000*/  LDC R1, c[0x0][0x37c] ;  /* 0x0000df00ff017b82 */ /* 0x000fe20000000800 */
[----:B------:R-:W-:Y:S05]  /*0010*/  EXIT ;  /* 0x000000000000794d */ /* 0x000fea0003800000 */
.L_x_6:
        /* <DEDUP_REMOVED lines=14> */
.L_x_15:


//--------------------- .text._ZN7cutlass13device_kernelIN5flash19enable_sm80_to_sm89INS1_16FlashAttnFwdSm80INS1_25CollectiveMainloopFwdSm80ILi4ELi1ELb0EN4cute5tupleIJNS5_1CILi128EEENS7_ILi48EEENS7_ILi96EEEEEELi96ENS_10bfloat16_tEfNS_4arch4Sm80ELb1ELb0ELb1ELb1ELb1ELb0ELb1ELb1EEENS1_21CollectiveEpilogueFwdINS6_IJS8_SA_S9_EEENS6_IJNS7_ILi1EEESI_SI_EEESC_SE_Li128ELb1ELb1ELb1ELb0EEENS1_36VarlenDynamicPersistentTileSchedulerILi128ELi48ELi128ELi128ELb1ELb1ELb0ELb1ELb1ELb1EEEEEEEEEvNT_6ParamsE --------------------------
	.section	.text._ZN7cutlass13device_kernelIN5flash19enable_sm80_to_sm89INS1_16FlashAttnFwdSm80INS1_25CollectiveMainloopFwdSm80ILi4ELi1ELb0EN4cute5tupleIJNS5_1CILi128EEENS7_ILi48EEENS7_ILi96EEEEEELi96ENS_10bfloat16_tEfNS_4arch4Sm80ELb1ELb0ELb1ELb1ELb1ELb0ELb1ELb1EEENS1_21CollectiveEpilogueFwdINS6_IJS8_SA_S9_EEENS6_IJNS7_ILi1EEESI_SI_EEESC_SE_Li128ELb1ELb1ELb1ELb0EEENS1_36VarlenDynamicPersistentTileSchedulerILi128ELi48ELi128ELi128ELb1ELb1ELb0ELb1ELb1ELb1EEEEEEEEEvNT_6ParamsE,"ax",@progbits
	.align	128
.text._ZN7cutlass13device_kernelIN5flash19enable_sm80_to_sm89INS1_16FlashAttnFwdSm80INS1_25CollectiveMainloopFwdSm80ILi4ELi1ELb0EN4cute5tupleIJNS5_1CILi128EEENS7_ILi48EEENS7_ILi96EEEEEELi96ENS_10bfloat16_tEfNS_4arch4Sm80ELb1ELb0ELb1ELb1ELb1ELb0ELb1ELb1EEENS1_21CollectiveEpilogueFwdINS6_IJS8_SA_S9_EEENS6_IJNS7_ILi1EEESI_SI_EEESC_SE_Li128ELb1ELb1ELb1ELb0EEENS1_36VarlenDynamicPersistentTileSchedulerILi128ELi48ELi128ELi128ELb1ELb1ELb0ELb1ELb1ELb1EEEEEEEEEvNT_6ParamsE:
        .type           _ZN7cutlass13device_kernelIN5flash19enable_sm80_to_sm89INS1_16FlashAttnFwdSm80INS1_25CollectiveMainloopFwdSm80ILi4ELi1ELb0EN4cute5tupleIJNS5_1CILi128EEENS7_ILi48EEENS7_ILi96EEEEEELi96ENS_10bfloat16_tEfNS_4arch4Sm80ELb1ELb0ELb1ELb1ELb1ELb0ELb1ELb1EEENS1_21CollectiveEpilogueFwdINS6_IJS8_SA_S9_EEENS6_IJNS7_ILi1EEESI_SI_EEESC_SE_Li128ELb1ELb1ELb1ELb0EEENS1_36VarlenDynamicPersistentTileSchedulerILi128ELi48ELi128ELi128ELb1ELb1ELb0ELb1ELb1ELb1EEEEEEEEEvNT_6ParamsE,@function
        .size           _ZN7cutlass13device_kernelIN5flash19enable_sm80_to_sm89INS1_16FlashAttnFwdSm80INS1_25CollectiveMainloopFwdSm80ILi4ELi1ELb0EN4cute5tupleIJNS5_1CILi128EEENS7_ILi48EEENS7_ILi96EEEEEELi96ENS_10bfloat16_tEfNS_4arch4Sm80ELb1ELb0ELb1ELb1ELb1ELb0ELb1ELb1EEENS1_21CollectiveEpilogueFwdINS6_IJS8_SA_S9_EEENS6_IJNS7_ILi1EEESI_SI_EEESC_SE_Li128ELb1ELb1ELb1ELb0EEENS1_36VarlenDynamicPersistentTileSchedulerILi128ELi48ELi128ELi128ELb1ELb1ELb0ELb1ELb1ELb1EEEEEEEEEvNT_6ParamsE,(.L_x_16 - _ZN7cutlass13device_kernelIN5flash19enable_sm80_to_sm89INS1_16FlashAttnFwdSm80INS1_25CollectiveMainloopFwdSm80ILi4ELi1ELb0EN4cute5tupleIJNS5_1CILi128EEENS7_ILi48EEENS7_ILi96EEEEEELi96ENS_10bfloat16_tEfNS_4arch4Sm80ELb1ELb0ELb1ELb1ELb1ELb0ELb1ELb1EEENS1_21CollectiveEpilogueFwdINS6_IJS8_SA_S9_EEENS6_IJNS7_ILi1EEESI_SI_EEESC_SE_Li128ELb1ELb1ELb1ELb0EEENS1_36VarlenDynamicPersistentTileSchedulerILi128ELi48ELi128ELi128ELb1ELb1ELb0ELb1ELb1ELb1EEEEEEEEEvNT_6ParamsE)
        .other          _ZN7cutlass13device_kernelIN5flash19enable_sm80_to_sm89INS1_16FlashAttnFwdSm80INS1_25CollectiveMainloopFwdSm80ILi4ELi1ELb0EN4cute5tupleIJNS5_1CILi128EEENS7_ILi48EEENS7_ILi96EEEEEELi96ENS_10bfloat16_tEfNS_4arch4Sm80ELb1ELb0ELb1ELb1ELb1ELb0ELb1ELb1EEENS1_21CollectiveEpilogueFwdINS6_IJS8_SA_S9_EEENS6_IJNS7_ILi1EEESI_SI_EEESC_SE_Li128ELb1ELb1ELb1ELb0EEENS1_36VarlenDynamicPersistentTileSchedulerILi128ELi48ELi128ELi128ELb1ELb1ELb0ELb1ELb1ELb1EEEEEEEEEvNT_6ParamsE,@"STO_CUDA_ENTRY STV_DEFAULT"
_ZN7cutlass13device_kernelIN5flash19enable_sm80_to_sm89INS1_16FlashAttnFwdSm80INS1_25CollectiveMainloopFwdSm80ILi4ELi1ELb0EN4cute5tupleIJNS5_1CILi128EEENS7_ILi48EEENS7_ILi96EEEEEELi96ENS_10bfloat16_tEfNS_4arch4Sm80ELb1ELb0ELb1ELb1ELb1ELb0ELb1ELb1EEENS1_21CollectiveEpilogueFwdINS6_IJS8_SA_S9_EEENS6_IJNS7_ILi1EEESI_SI_EEESC_SE_Li128ELb1ELb1ELb1ELb0EEENS1_36VarlenDynamicPersistentTileSchedulerILi128ELi48ELi128ELi128ELb1ELb1ELb0ELb1ELb1ELb1EEEEEEEEEvNT_6ParamsE:
[----:B------:R-:W-:Y:S01]  /*0000*/  LDC R1, c[0x0][0x37c] ;  /* 0x0000df00ff017b82 */ /* 0x000fe20000000800 */
[----:B------:R-:W-:Y:S05]  /*0010*/  EXIT ;  /* 0x000000000000794d */ /* 0x000fea0003800000 */
.L_x_7:
        /* <DEDUP_REMOVED lines=14> */
.L_x_16:


//--------------------- .text._ZN7cutlass13device_kernelIN5flash19enable_sm80_to_sm89INS1_16FlashAttnFwdSm80INS1_25CollectiveMainloopFwdSm80ILi4ELi1ELb0EN4cute5tupleIJNS5_1CILi128EEENS7_ILi48EEENS7_ILi96EEEEEELi96ENS_10bfloat16_tEfNS_4arch4Sm80ELb1ELb0ELb1ELb1ELb1ELb1ELb1ELb1EEENS1_21CollectiveEpilogueFwdINS6_IJS8_SA_S9_EEENS6_IJNS7_ILi1EEESI_SI_EEESC_SE_Li128ELb1ELb1ELb1ELb0EEENS1_36VarlenDynamicPersistentTileSchedulerILi128ELi48ELi128ELi128ELb1ELb1ELb0ELb1ELb1ELb1EEEEEEEEEvNT_6ParamsE --------------------------
	.section	.text._ZN7cutlass13device_kernelIN5flash19enable_sm80_to_sm89INS1_16FlashAttnFwdSm80INS1_25CollectiveMainloopFwdSm80ILi4ELi1ELb0EN4cute5tupleIJNS5_1CILi128EEENS7_ILi48EEENS7_ILi96EEEEEELi96ENS_10bfloat16_tEfNS_4arch4Sm80ELb1ELb0ELb1ELb1ELb1ELb1ELb1ELb1EEENS1_21CollectiveEpilogueFwdINS6_IJS8_SA_S9_EEENS6_IJNS7_ILi1EEESI_SI_EEESC_SE_Li128ELb1ELb1ELb1ELb0EEENS1_36VarlenDynamicPersistentTileSchedulerILi128ELi48ELi128ELi128ELb1ELb1ELb0ELb1ELb1ELb1EEEEEEEEEvNT_6ParamsE,"ax",@progbits
	.align	128
.text._ZN7cutlass13device_kernelIN5flash19enable_sm80_to_sm89INS1_16FlashAttnFwdSm80INS1_25CollectiveMainloopFwdSm80ILi4ELi1ELb0EN4cute5tupleIJNS5_1CILi128EEENS7_ILi48EEENS7_ILi96EEEEEELi96ENS_10bfloat16_tEfNS_4arch4Sm80ELb1ELb0ELb1ELb1ELb1ELb1ELb1ELb1EEENS1_21CollectiveEpilogueFwdINS6_IJS8_SA_S9_EEENS6_IJNS7_ILi1EEESI_SI_EEESC_SE_Li128ELb1ELb1ELb1ELb0EEENS1_36VarlenDynamicPersistentTileSchedulerILi128ELi48ELi128ELi128ELb1ELb1ELb0ELb1ELb1ELb1EEEEEEEEEvNT_6ParamsE:
        .type           _ZN7cutlass13device_kernelIN5flash19enable_sm80_to_sm89INS1_16FlashAttnFwdSm80INS1_25CollectiveMainloopFwdSm80ILi4ELi1ELb0EN4cute5tupleIJNS5_1CILi128EEENS7_ILi48EEENS7_ILi96EEEEEELi96ENS_10bfloat16_tEfNS_4arch4Sm80ELb1ELb0ELb1ELb1ELb1ELb1ELb1ELb1EEENS1_21CollectiveEpilogueFwdINS6_IJS8_SA_S9_EEENS6_IJNS7_ILi1EEESI_SI_EEESC_SE_Li128ELb1ELb1ELb1ELb0EEENS1_36VarlenDynamicPersistentTileSchedulerILi128ELi48ELi128ELi128ELb1ELb1ELb0ELb1ELb1ELb1EEEEEEEEEvNT_6ParamsE,@function
        .size           _ZN7cutlass13device_kernelIN5flash19enable_sm80_to_sm89INS1_16FlashAttnFwdSm80INS1_25CollectiveMainloopFwdSm80ILi4ELi1ELb0EN4cute5tupleIJNS5_1CILi128EEENS7_ILi48EEENS7_ILi96EEEEEELi96ENS_10bfloat16_tEfNS_4arch4Sm80ELb1ELb0ELb1ELb1ELb1ELb1ELb1ELb1EEENS1_21CollectiveEpilogueFwdINS6_IJS8_SA_S9_EEENS6_IJNS7_ILi1EEESI_SI_EEESC_SE_Li128ELb1ELb1ELb1ELb0EEENS1_36VarlenDynamicPersistentTileSchedulerILi128ELi48ELi128ELi128ELb1ELb1ELb0ELb1ELb1ELb1EEEEEEEEEvNT_6ParamsE,(.L_x_17 - _ZN7cutlass13device_kernelIN5flash19enable_sm80_to_sm89INS1_16FlashAttnFwdSm80INS1_25CollectiveMainloopFwdSm80ILi4ELi1ELb0EN4cute5tupleIJNS5_1CILi128EEENS7_ILi48EEENS7_ILi96EEEEEELi96ENS_10bfloat16_tEfNS_4arch4Sm80ELb1ELb0ELb1ELb1ELb1ELb1ELb1ELb1EEENS1_21CollectiveEpilogueFwdINS6_IJS8_SA_S9_EEENS6_IJNS7_ILi1EEESI_SI_EEESC_SE_Li128ELb1ELb1ELb1ELb0EEENS1_36VarlenDynamicPersistentTileSchedulerILi128ELi48ELi128ELi128ELb1ELb1ELb0ELb1ELb1ELb1EEEEEEEEEvNT_6ParamsE)
        .other          _ZN7cutlass13device_kernelIN5flash19enable_sm80_to_sm89INS1_16FlashAttnFwdSm80INS1_25CollectiveMainloopFwdSm80ILi4ELi1ELb0EN4cute5tupleIJNS5_1CILi128EEENS7_ILi48EEENS7_ILi96EEEEEELi96ENS_10bfloat16_tEfNS_4arch4Sm80ELb1ELb0ELb1ELb1ELb1ELb1ELb1ELb1EEENS1_21CollectiveEpilogueFwdINS6_IJS8_SA_S9_EEENS6_IJNS7_ILi1EEESI_SI_EEESC_SE_Li128ELb1ELb1ELb1ELb0EEENS1_36VarlenDynamicPersistentTileSchedulerILi128ELi48ELi128ELi128ELb1ELb1ELb0ELb1ELb1ELb1EEEEEEEEEvNT_6ParamsE,@"STO_CUDA_ENTRY STV_DEFAULT"
_ZN7cutlass13device_kernelIN5flash19enable_sm80_to_sm89INS1_16FlashAttnFwdSm80INS1_25CollectiveMainloopFwdSm80ILi4ELi1ELb0EN4cute5tupleIJNS5_1CILi128EEENS7_ILi48EEENS7_ILi96EEEEEELi96ENS_10bfloat16_tEfNS_4arch4Sm80ELb1ELb0ELb1ELb1ELb1ELb1ELb1ELb1EEENS1_21CollectiveEpilogueFwdINS6_IJS8_SA_S9_EEENS6_IJNS7_ILi1EEESI_SI_EEESC_SE_Li128ELb1ELb1ELb1ELb0EEENS1_36VarlenDynamicPersistentTileSchedulerILi128ELi48ELi128ELi128ELb1ELb1ELb0ELb1ELb1ELb1EEEEEEEEEvNT_6ParamsE:
[----:B------:R-:W-:Y:S01]  /*0000*/  LDC R1, c[0x0][0x37c] ;  /* 0x0000df00ff017b82 */ /* 0x000fe20000000800 */
[----:B------:R-:W-:Y:S05]  /*0010*/  EXIT ;  /* 0x000000000000794d */ /* 0x000fea0003800000 */
.L_x_8:
        /* <DEDUP_REMOVED lines=14> */
.L_x_17:


//--------------------- .nv.shared.reserved.0     --------------------------
	.section	.nv.shared.reserved.0,"aw",@nobits
	.weak		__nv_reservedSMEM_offset_0_alias
	.size		__nv_reservedSMEM_offset_0_alias, 0, 64
	.other		__nv_reservedSMEM_offset_0_alias,@"STO_CUDA_RESERVED_SHARED STV_DEFAULT"
__nv_reservedSMEM_offset_0_alias:
	.zero		0
	.zero		64


//--------------------- .nv.global                --------------------------
	.section	.nv.global,"aw",@nobits
.nv.global:
	.type		_ZN85_INTERNAL_0e2e1368_49_flash_fwd_hdim96_bf16_paged_split_softcap_sm80_cu_f3e6f9ee_35414cute1_E,@object
	.size		_ZN85_INTERNAL_0e2e1368_49_flash_fwd_hdim96_bf16_paged_split_softcap_sm80_cu_f3e6f9ee_35414cute1_E,(_ZN85_INTERNAL_0e2e1368_49_flash_fwd_hdim96_bf16_paged_split_softcap_sm80_cu_f3e6f9ee_35414cuda3std3__45__cpo6cbeginE - _ZN85_INTERNAL_0e2e1368_49_flash_fwd_hdim96_bf16_paged_split_softcap_sm80_cu_f3e6f9ee_35414cute1_E)
_ZN85_INTERNAL_0e2e1368_49_flash_fwd_hdim96_bf16_paged_split_softcap_sm80_cu_f3e6f9ee_35414cute1_E:
	.zero		1
	.type		_ZN85_INTERNAL_0e2e1368_49_flash_fwd_hdim96_bf16_paged_split_softcap_sm80_cu_f3e6f9ee_35414cuda3std3__45__cpo6cbeginE,@object
	.size		_ZN85_INTERNAL_0e2e1368_49_flash_fwd_hdim96_bf16_paged_split_softcap_sm80_cu_f3e6f9ee_35414cuda3std3__45__cpo6cbeginE,(_ZN85_INTERNAL_0e2e1368_49_flash_fwd_hdim96_bf16_paged_split_softcap_sm80_cu_f3e6f9ee_35414cuda3std3__48in_placeE - _ZN85_INTERNAL_0e2e1368_49_flash_fwd_hdim96_bf16_paged_split_softcap_sm80_cu_f3e6f9ee_35414cuda3std3__45__cpo6cbeginE)
_ZN85_INTERNAL_0e2e1368_49_flash_fwd_hdim96_bf16_paged_split_softcap_sm80_cu_f3e6f9ee_35414cuda3std3__45__cpo6cbeginE:
	.zero		1
	.type		_ZN85_INTERNAL_0e2e1368_49_flash_fwd_hdim96_bf16_paged_split_softcap_sm80_cu_f3e6f9ee_35414cuda3std3__48in_placeE,@object
	.size		_ZN85_INTERNAL_0e2e1368_49_flash_fwd_hdim96_bf16_paged_split_softcap_sm80_cu_f3e6f9ee_35414cuda3std3__48in_placeE,(_ZN85_INTERNAL_0e2e1368_49_flash_fwd_hdim96_bf16_paged_split_softcap_sm80_cu_f3e6f9ee_35414cuda3std6ranges3__45__cpo9iter_moveE - _ZN85_INTERNAL_0e2e1368_49_flash_fwd_hdim96_bf16_paged_split_softcap_sm80_cu_f3e6f9ee_35414cuda3std3__48in_placeE)
_ZN85_INTERNAL_0e2e1368_49_flash_fwd_hdim96_bf16_paged_split_softcap_sm80_cu_f3e6f9ee_35414cuda3std3__48in_placeE:
	.zero		1
	.type		_ZN85_INTERNAL_0e2e1368_49_flash_fwd_hdim96_bf16_paged_split_softcap_sm80_cu_f3e6f9ee_35414cuda3std6ranges3__45__cpo9iter_moveE,@object
	.size		_ZN85_INTERNAL_0e2e1368_49_flash_fwd_hdim96_bf16_paged_split_softcap_sm80_cu_f3e6f9ee_35414cuda3std6ranges3__45__cpo9iter_moveE,(_ZN85_INTERNAL_0e2e1368_49_flash_fwd_hdim96_bf16_paged_split_softcap_sm80_cu_f3e6f9ee_35414cuda3std3__45__cpo5beginE - _ZN85_INTERNAL_0e2e1368_49_flash_fwd_hdim96_bf16_paged_split_softcap_sm80_cu_f3e6f9ee_35414cuda3std6ranges3__45__cpo9iter_moveE)
_ZN85_INTERNAL_0e2e1368_49_flash_fwd_hdim96_bf16_paged_split_softcap_sm80_cu_f3e6f9ee_35414cuda3std6ranges3__45__cpo9iter_moveE:
	.zero		1
	.type		_ZN85_INTERNAL_0e2e1368_49_flash_fwd_hdim96_bf16_paged_split_softcap_sm80_cu_f3e6f9ee_35414cuda3std3__45__cpo5beginE,@object
	.size		_ZN85_INTERNAL_0e2e1368_49_flash_fwd_hdim96_bf16_paged_split_softcap_sm80_cu_f3e6f9ee_35414cuda3std3__45__cpo5beginE,(_ZN85_INTERNAL_0e2e1368_49_flash_fwd_hdim96_bf16_paged_split_softcap_sm80_cu_f3e6f9ee_35414cuda3std3__487_GLOBAL__N__0e2e1368_49_flash_fwd_hdim96_bf16_paged_split_softcap_sm80_cu_f3e6f9ee_35416ignoreE - _ZN85_INTERNAL_0e2e1368_49_flash_fwd_hdim96_bf16_paged_split_softcap_sm80_cu_f3e6f9ee_35414cuda3std3__45__cpo5beginE)
_ZN85_INTERNAL_0e2e1368_49_flash_fwd_hdim96_bf16_paged_split_softcap_sm80_cu_f3e6f9ee_35414cuda3std3__45__cpo5beginE:
	.zero		1
	.type		_ZN85_INTERNAL_0e2e1368_49_flash_fwd_hdim96_bf16_paged_split_softcap_sm80_cu_f3e6f9ee_35414cuda3std3__487_GLOBAL__N__0e2e1368_49_flash_fwd_hdim96_bf16_paged_split_softcap_sm80_cu_f3e6f9ee_35416ignoreE,@object
	.size		_ZN85_INTERNAL_0e2e1368_49_flash_fwd_hdim96_bf16_paged_split_softcap_sm80_cu_f3e6f9ee_35414cuda3std3__487_GLOBAL__N__0e2e1368_49_flash_fwd_hdim96_bf16_paged_split_softcap_sm80_cu_f3e6f9ee_35416ignoreE,(_ZN85_INTERNAL_0e2e1368_49_flash_fwd_hdim96_bf16_paged_split_softcap_sm80_cu_f3e6f9ee_35414cute7productE - _ZN85_INTERNAL_0e2e1368_49_flash_fwd_hdim96_bf16_paged_split_softcap_sm80_cu_f3e6f9ee_35414cuda3std3__487_GLOBAL__N__0e2e1368_49_flash_fwd_hdim96_bf16_paged_split_softcap_sm80_cu_f3e6f9ee_35416ignoreE)
_ZN85_INTERNAL_0e2e1368_49_flash_fwd_hdim96_bf16_paged_split_softcap_sm80_cu_f3e6f9ee_35414cuda3std3__487_GLOBAL__N__0e2e1368_49_flash_fwd_hdim96_bf16_paged_split_softcap_sm80_cu_f3e6f9ee_35416ignoreE:
	.zero		1
	.type		_ZN85_INTERNAL_0e2e1368_49_flash_fwd_hdim96_bf16_paged_split_softcap_sm80_cu_f3e6f9ee_35414cute7productE,@object
	.size		_ZN85_INTERNAL_0e2e1368_49_flash_fwd_hdim96_bf16_paged_split_softcap_sm80_cu_f3e6f9ee_35414cute7productE,(_ZN85_INTERNAL_0e2e1368_49_flash_fwd_hdim96_bf16_paged_split_softcap_sm80_cu_f3e6f9ee_35414cuda3std3__45__cpo3endE - _ZN85_INTERNAL_0e2e1368_49_flash_fwd_hdim96_bf16_paged_split_softcap_sm80_cu_f3e6f9ee_35414cute7productE)
_ZN85_INTERNAL_0e2e1368_49_flash_fwd_hdim96_bf16_paged_split_softcap_sm80_cu_f3e6f9ee_35414cute7productE:
	.zero		1
	.type		_ZN85_INTERNAL_0e2e1368_49_flash_fwd_hdim96_bf16_paged_split_softcap_sm80_cu_f3e6f9ee_35414cuda3std3__45__cpo3endE,@object
	.size		_ZN85_INTERNAL_0e2e1368_49_flash_fwd_hdim96_bf16_paged_split_softcap_sm80_cu_f3e6f9ee_35414cuda3std3__45__cpo3endE,(_ZN85_INTERNAL_0e2e1368_49_flash_fwd_hdim96_bf16_paged_split_softcap_sm80_cu_f3e6f9ee_35414cuda3std3__419piecewise_constructE - _ZN85_INTERNAL_0e2e1368_49_flash_fwd_hdim96_bf16_paged_split_softcap_sm80_cu_f3e6f9ee_35414cuda3std3__45__cpo3endE)
_ZN85_INTERNAL_0e2e1368_49_flash_fwd_hdim96_bf16_paged_split_softcap_sm80_cu_f3e6f9ee_35414cuda3std3__45__cpo3endE:
	.zero		1
	.type		_ZN85_INTERNAL_0e2e1368_49_flash_fwd_hdim96_bf16_paged_split_softcap_sm80_cu_f3e6f9ee_35414cuda3std3__419piecewise_constructE,@object
	.size		_ZN85_INTERNAL_0e2e1368_49_flash_fwd_hdim96_bf16_paged_split_softcap_sm80_cu_f3e6f9ee_35414cuda3std3__419piecewise_constructE,(_ZN85_INTERNAL_0e2e1368_49_flash_fwd_hdim96_bf16_paged_split_softcap_sm80_cu_f3e6f9ee_35414cuda3std3__45__cpo4cendE - _ZN85_INTERNAL_0e2e1368_49_flash_fwd_hdim96_bf16_paged_split_softcap_sm80_cu_f3e6f9ee_35414cuda3std3__419piecewise_constructE)
_ZN85_INTERNAL_0e2e1368_49_flash_fwd_hdim96_bf16_paged_split_softcap_sm80_cu_f3e6f9ee_35414cuda3std3__419piecewise_constructE:
	.zero		1
	.type		_ZN85_INTERNAL_0e2e1368_49_flash_fwd_hdim96_bf16_paged_split_softcap_sm80_cu_f3e6f9ee_35414cuda3std3__45__cpo4cendE,@object
	.size		_ZN85_INTERNAL_0e2e1368_49_flash_fwd_hdim96_bf16_paged_split_softcap_sm80_cu_f3e6f9ee_35414cuda3std3__45__cpo4cendE,(_ZN85_INTERNAL_0e2e1368_49_flash_fwd_hdim96_bf16_paged_split_softcap_sm80_cu_f3e6f9ee_35414cuda3std6ranges3__45__cpo4swapE - _ZN85_INTERNAL_0e2e1368_49_flash_fwd_hdim96_bf16_paged_split_softcap_sm80_cu_f3e6f9ee_35414cuda3std3__45__cpo4cendE)
_ZN85_INTERNAL_0e2e1368_49_flash_fwd_hdim96_bf16_paged_split_softcap_sm80_cu_f3e6f9ee_35414cuda3std3__45__cpo4cendE:
	.zero		1
	.type		_ZN85_INTERNAL_0e2e1368_49_flash_fwd_hdim96_bf16_paged_split_softcap_sm80_cu_f3e6f9ee_35414cuda3std6ranges3__45__cpo4swapE,@object
	.size		_ZN85_INTERNAL_0e2e1368_49_flash_fwd_hdim96_bf16_paged_split_softcap_sm80_cu_f3e6f9ee_35414cuda3std6ranges3__45__cpo4swapE,(.L_7 - _ZN85_INTERNAL_0e2e1368_49_flash_fwd_hdim96_bf16_paged_split_softcap_sm80_cu_f3e6f9ee_35414cuda3std6ranges3__45__cpo4swapE)
_ZN85_INTERNAL_0e2e1368_49_flash_fwd_hdim96_bf16_paged_split_softcap_sm80_cu_f3e6f9ee_35414cuda3std6ranges3__45__cpo4swapE:
	.zero		1
.L_7:


//--------------------- .nv.constant0._ZN7cutlass13device_kernelIN5flash19enable_sm80_to_sm89INS1_16FlashAttnFwdSm80INS1_25CollectiveMainloopFwdSm80ILi4ELi1ELb0EN4cute5tupleIJNS5_1CILi128EEENS7_ILi64EEENS7_ILi96EEEEEELi96ENS_10bfloat16_tEfNS_4arch4Sm80ELb0ELb0ELb1ELb0ELb1ELb0ELb1ELb1EEENS1_21CollectiveEpilogueFwdINS6_IJS8_SA_S9_EEENS6_IJNS7_ILi1EEESI_SI_EEESC_SE_Li128ELb0ELb1ELb1ELb0EEENS1_19SingleTileSchedulerILb0ELb1ELb1ELi128EEEEEEEEEvNT_6ParamsE --------------------------
	.section	.nv.constant0._ZN7cutlass13device_kernelIN5flash19enable_sm80_to_sm89INS1_16FlashAttnFwdSm80INS1_25CollectiveMainloopFwdSm80ILi4ELi1ELb0EN4cute5tupleIJNS5_1CILi128EEENS7_ILi64EEENS7_ILi96EEEEEELi96ENS_10bfloat16_tEfNS_4arch4Sm80ELb0ELb0ELb1ELb0ELb1ELb0ELb1ELb1EEENS1_21CollectiveEpilogueFwdINS6_IJS8_SA_S9_EEENS6_IJNS7_ILi1EEESI_SI_EEESC_SE_Li128ELb0ELb1ELb1ELb0EEENS1_19SingleTileSchedulerILb0ELb1ELb1ELi128EEEEEEEEEvNT_6ParamsE,"a",@progbits
	.sectionflags	@""
	.align	4
.nv.constant0._ZN7cutlass13device_kernelIN5flash19enable_sm80_to_sm89INS1_16FlashAttnFwdSm80INS1_25CollectiveMainloopFwdSm80ILi4ELi1ELb0EN4cute5tupleIJNS5_1CILi128EEENS7_ILi64EEENS7_ILi96EEEEEELi96ENS_10bfloat16_tEfNS_4arch4Sm80ELb0ELb0ELb1ELb0ELb1ELb0ELb1ELb1EEENS1_21CollectiveEpilogueFwdINS6_IJS8_SA_S9_EEENS6_IJNS7_ILi1EEESI_SI_EEESC_SE_Li128ELb0ELb1ELb1ELb0EEENS1_19SingleTileSchedulerILb0ELb1ELb1ELi128EEEEEEEEEvNT_6ParamsE:
	.zero		1944


//--------------------- .nv.constant0._ZN7cutlass13device_kernelIN5flash19enable_sm80_to_sm89INS1_16FlashAttnFwdSm80INS1_25CollectiveMainloopFwdSm80ILi4ELi1ELb0EN4cute5tupleIJNS5_1CILi128EEENS7_ILi48EEENS7_ILi96EEEEEELi96ENS_10bfloat16_tEfNS_4arch4Sm80ELb0ELb0ELb1ELb1ELb1ELb0ELb1ELb1EEENS1_21CollectiveEpilogueFwdINS6_IJS8_SA_S9_EEENS6_IJNS7_ILi1EEESI_SI_EEESC_SE_Li128ELb1ELb1ELb1ELb0EEENS1_36VarlenDynamicPersistentTileSchedulerILi128ELi48ELi128ELi128ELb1ELb1ELb0ELb0ELb1ELb1EEEEEEEEEvNT_6ParamsE --------------------------
	.section	.nv.constant0._ZN7cutlass13device_kernelIN5flash19enable_sm80_to_sm89INS1_16FlashAttnFwdSm80INS1_25CollectiveMainloopFwdSm80ILi4ELi1ELb0EN4cute5tupleIJNS5_1CILi128EEENS7_ILi48EEENS7_ILi96EEEEEELi96ENS_10bfloat16_tEfNS_4arch4Sm80ELb0ELb0ELb1ELb1ELb1ELb0ELb1ELb1EEENS1_21CollectiveEpilogueFwdINS6_IJS8_SA_S9_EEENS6_IJNS7_ILi1EEESI_SI_EEESC_SE_Li128ELb1ELb1ELb1ELb0EEENS1_36VarlenDynamicPersistentTileSchedulerILi128ELi48ELi128ELi128ELb1ELb1ELb0ELb0ELb1ELb1EEEEEEEEEvNT_6ParamsE,"a",@progbits
	.sectionflags	@""
	.align	4
.nv.constant0._ZN7cutlass13device_kernelIN5flash19enable_sm80_to_sm89INS1_16FlashAttnFwdSm80INS1_25CollectiveMainloopFwdSm80ILi4ELi1ELb0EN4cute5tupleIJNS5_1CILi128EEENS7_ILi48EEENS7_ILi96EEEEEELi96ENS_10bfloat16_tEfNS_4arch4Sm80ELb0ELb0ELb1ELb1ELb1ELb0ELb1ELb1EEENS1_21CollectiveEpilogueFwdINS6_IJS8_SA_S9_EEENS6_IJNS7_ILi1EEESI_SI_EEESC_SE_Li128ELb1ELb1ELb1ELb0EEENS1_36VarlenDynamicPersistentTileSchedulerILi128ELi48ELi128ELi128ELb1ELb1ELb0ELb0ELb1ELb1EEEEEEEEEvNT_6ParamsE:
	.zero		1976


//--------------------- .nv.constant0._ZN7cutlass13device_kernelIN5flash19enable_sm80_to_sm89INS1_16FlashAttnFwdSm80INS1_25CollectiveMainloopFwdSm80ILi4ELi1ELb0EN4cute5tupleIJNS5_1CILi128EEENS7_ILi48EEENS7_ILi96EEEEEELi96ENS_10bfloat16_tEfNS_4arch4Sm80ELb0ELb0ELb1ELb1ELb1ELb1ELb1ELb1EEENS1_21CollectiveEpilogueFwdINS6_IJS8_SA_S9_EEENS6_IJNS7_ILi1EEESI_SI_EEESC_SE_Li128ELb1ELb1ELb1ELb0EEENS1_36VarlenDynamicPersistentTileSchedulerILi128ELi48ELi128ELi128ELb1ELb1ELb0ELb0ELb1ELb1EEEEEEEEEvNT_6ParamsE --------------------------
	.section	.nv.constant0._ZN7cutlass13device_kernelIN5flash19enable_sm80_to_sm89INS1_16FlashAttnFwdSm80INS1_25CollectiveMainloopFwdSm80ILi4ELi1ELb0EN4cute5tupleIJNS5_1CILi128EEENS7_ILi48EEENS7_ILi96EEEEEELi96ENS_10bfloat16_tEfNS_4arch4Sm80ELb0ELb0ELb1ELb1ELb1ELb1ELb1ELb1EEENS1_21CollectiveEpilogueFwdINS6_IJS8_SA_S9_EEENS6_IJNS7_ILi1EEESI_SI_EEESC_SE_Li128ELb1ELb1ELb1ELb0EEENS1_36VarlenDynamicPersistentTileSchedulerILi128ELi48ELi128ELi128ELb1ELb1ELb0ELb0ELb1ELb1EEEEEEEEEvNT_6ParamsE,"a",@progbits
	.sectionflags	@""
	.align	4
.nv.constant0._ZN7cutlass13device_kernelIN5flash19enable_sm80_to_sm89INS1_16FlashAttnFwdSm80INS1_25CollectiveMainloopFwdSm80ILi4ELi1ELb0EN4cute5tupleIJNS5_1CILi128EEENS7_ILi48EEENS7_ILi96EEEEEELi96ENS_10bfloat16_tEfNS_4arch4Sm80ELb0ELb0ELb1ELb1ELb1ELb1ELb1ELb1EEENS1_21CollectiveEpilogueFwdINS6_IJS8_SA_S9_EEENS6_IJNS7_ILi1EEESI_SI_EEESC_SE_Li128ELb1ELb1ELb1ELb0EEENS1_36VarlenDynamicPersistentTileSchedulerILi128ELi48ELi128ELi128ELb1ELb1ELb0ELb0ELb1ELb1EEEEEEEEEvNT_6ParamsE:
	.zero		1976


//--------------------- .nv.constant0._ZN7cutlass13device_kernelIN5flash19enable_sm80_to_sm89INS1_16FlashAttnFwdSm80INS1_25CollectiveMainloopFwdSm80ILi4ELi1ELb0EN4cute5tupleIJNS5_1CILi128EEENS7_ILi48EEENS7_ILi96EEEEEELi96ENS_10bfloat16_tEfNS_4arch4Sm80ELb0ELb1ELb1ELb0ELb1ELb0ELb1ELb1EEENS1_21CollectiveEpilogueFwdINS6_IJS8_SA_S9_EEENS6_IJNS7_ILi1EEESI_SI_EEESC_SE_Li128ELb0ELb1ELb1ELb0EEENS1_19SingleTileSchedulerILb0ELb1ELb1ELi128EEEEEEEEEvNT_6ParamsE --------------------------
	.section	.nv.constant0._ZN7cutlass13device_kernelIN5flash19enable_sm80_to_sm89INS1_16FlashAttnFwdSm80INS1_25CollectiveMainloopFwdSm80ILi4ELi1ELb0EN4cute5tupleIJNS5_1CILi128EEENS7_ILi48EEENS7_ILi96EEEEEELi96ENS_10bfloat16_tEfNS_4arch4Sm80ELb0ELb1ELb1ELb0ELb1ELb0ELb1ELb1EEENS1_21CollectiveEpilogueFwdINS6_IJS8_SA_S9_EEENS6_IJNS7_ILi1EEESI_SI_EEESC_SE_Li128ELb0ELb1ELb1ELb0EEENS1_19SingleTileSchedulerILb0ELb1ELb1ELi128EEEEEEEEEvNT_6ParamsE,"a",@progbits
	.sectionflags	@""
	.align	4
.nv.constant0._ZN7cutlass13device_kernelIN5flash19enable_sm80_to_sm89INS1_16FlashAttnFwdSm80INS1_25CollectiveMainloopFwdSm80ILi4ELi1ELb0EN4cute5tupleIJNS5_1CILi128EEENS7_ILi48EEENS7_ILi96EEEEEELi96ENS_10bfloat16_tEfNS_4arch4Sm80ELb0ELb1ELb1ELb0ELb1ELb0ELb1ELb1EEENS1_21CollectiveEpilogueFwdINS6_IJS8_SA_S9_EEENS6_IJNS7_ILi1EEESI_SI_EEESC_SE_Li128ELb0ELb1ELb1ELb0EEENS1_19SingleTileSchedulerILb0ELb1ELb1ELi128EEEEEEEEEvNT_6ParamsE:
	.zero		1944


//--------------------- .nv.constant0._ZN7cutlass13device_kernelIN5flash19enable_sm80_to_sm89INS1_16FlashAttnFwdSm80INS1_25CollectiveMainloopFwdSm80ILi4ELi1ELb0EN4cute5tupleIJNS5_1CILi128EEENS7_ILi48EEENS7_ILi96EEEEEELi96ENS_10bfloat16_tEfNS_4arch4Sm80ELb0ELb1ELb1ELb1ELb1ELb0ELb1ELb1EEENS1_21CollectiveEpilogueFwdINS6_IJS8_SA_S9_EEENS6_IJNS7_ILi1EEESI_SI_EEESC_SE_Li128ELb1ELb1ELb1ELb0EEENS1_36VarlenDynamicPersistentTileSchedulerILi128ELi48ELi128ELi128ELb1ELb1ELb0ELb1ELb0ELb1EEEEEEEEEvNT_6ParamsE --------------------------
	.section	.nv.constant0._ZN7cutlass13device_kernelIN5flash19enable_sm80_to_sm89INS1_16FlashAttnFwdSm80INS1_25CollectiveMainloopFwdSm80ILi4ELi1ELb0EN4cute5tupleIJNS5_1CILi128EEENS7_ILi48EEENS7_ILi96EEEEEELi96ENS_10bfloat16_tEfNS_4arch4Sm80ELb0ELb1ELb1ELb1ELb1ELb0ELb1ELb1EEENS1_21CollectiveEpilogueFwdINS6_IJS8_SA_S9_EEENS6_IJNS7_ILi1EEESI_SI_EEESC_SE_Li128ELb1ELb1ELb1ELb0EEENS1_36VarlenDynamicPersistentTileSchedulerILi128ELi48ELi128ELi128ELb1ELb1ELb0ELb1ELb0ELb1EEEEEEEEEvNT_6ParamsE,"a",@progbits
	.sectionflags	@""
	.align	4
.nv.constant0._ZN7cutlass13device_kernelIN5flash19enable_sm80_to_sm89INS1_16FlashAttnFwdSm80INS1_25CollectiveMainloopFwdSm80ILi4ELi1ELb0EN4cute5tupleIJNS5_1CILi128EEENS7_ILi48EEENS7_ILi96EEEEEELi96ENS_10bfloat16_tEfNS_4arch4Sm80ELb0ELb1ELb1ELb1ELb1ELb0ELb1ELb1EEENS1_21CollectiveEpilogueFwdINS6_IJS8_SA_S9_EEENS6_IJNS7_ILi1EEESI_SI_EEESC_SE_Li128ELb1ELb1ELb1ELb0EEENS1_36VarlenDynamicPersistentTileSchedulerILi128ELi48ELi128ELi128ELb1ELb1ELb0ELb1ELb0ELb1EEEEEEEEEvNT_6ParamsE:
	.zero		1976


//--------------------- .nv.constant0._ZN7cutlass13device_kernelIN5flash19enable_sm80_to_sm89INS1_16FlashAttnFwdSm80INS1_25CollectiveMainloopFwdSm80ILi4ELi1ELb0EN4cute5tupleIJNS5_1CILi128EEENS7_ILi48EEENS7_ILi96EEEEEELi96ENS_10bfloat16_tEfNS_4arch4Sm80ELb0ELb1ELb1ELb1ELb1ELb1ELb1ELb1EEENS1_21CollectiveEpilogueFwdINS6_IJS8_SA_S9_EEENS6_IJNS7_ILi1EEESI_SI_EEESC_SE_Li128ELb1ELb1ELb1ELb0EEENS1_36VarlenDynamicPersistentTileSchedulerILi128ELi48ELi128ELi128ELb1ELb1ELb0ELb1ELb0ELb1EEEEEEEEEvNT_6ParamsE --------------------------
	.section	.nv.constant0._ZN7cutlass13device_kernelIN5flash19enable_sm80_to_sm89INS1_16FlashAttnFwdSm80INS1_25CollectiveMainloopFwdSm80ILi4ELi1ELb0EN4cute5tupleIJNS5_1CILi128EEENS7_ILi48EEENS7_ILi96EEEEEELi96ENS_10bfloat16_tEfNS_4arch4Sm80ELb0ELb1ELb1ELb1ELb1ELb1ELb1ELb1EEENS1_21CollectiveEpilogueFwdINS6_IJS8_SA_S9_EEENS6_IJNS7_ILi1EEESI_SI_EEESC_SE_Li128ELb1ELb1ELb1ELb0EEENS1_36VarlenDynamicPersistentTileSchedulerILi128ELi48ELi128ELi128ELb1ELb1ELb0ELb1ELb0ELb1EEEEEEEEEvNT_6ParamsE,"a",@progbits
	.sectionflags	@""
	.align	4
.nv.constant0._ZN7cutlass13device_kernelIN5flash19enable_sm80_to_sm89INS1_16FlashAttnFwdSm80INS1_25CollectiveMainloopFwdSm80ILi4ELi1ELb0EN4cute5tupleIJNS5_1CILi128EEENS7_ILi48EEENS7_ILi96EEEEEELi96ENS_10bfloat16_tEfNS_4arch4Sm80ELb0ELb1ELb1ELb1ELb1ELb1ELb1ELb1EEENS1_21CollectiveEpilogueFwdINS6_IJS8_SA_S9_EEENS6_IJNS7_ILi1EEESI_SI_EEESC_SE_Li128ELb1ELb1ELb1ELb0EEENS1_36VarlenDynamicPersistentTileSchedulerILi128ELi48ELi128ELi128ELb1ELb1ELb0ELb1ELb0ELb1EEEEEEEEEvNT_6ParamsE:
	.zero		1976


//--------------------- .nv.constant0._ZN7cutlass13device_kernelIN5flash19enable_sm80_to_sm89INS1_16FlashAttnFwdSm80INS1_25CollectiveMainloopFwdSm80ILi4ELi1ELb0EN4cute5tupleIJNS5_1CILi128EEENS7_ILi64EEENS7_ILi96EEEEEELi96ENS_10bfloat16_tEfNS_4arch4Sm80ELb1ELb0ELb1ELb0ELb1ELb0ELb1ELb1EEENS1_21CollectiveEpilogueFwdINS6_IJS8_SA_S9_EEENS6_IJNS7_ILi1EEESI_SI_EEESC_SE_Li128ELb0ELb1ELb1ELb0EEENS1_30DynamicPersistentTileSchedulerILi128ELi128ELb1ELb1ELb0EEEEEEEEEvNT_6ParamsE --------------------------
	.section	.nv.constant0._ZN7cutlass13device_kernelIN5flash19enable_sm80_to_sm89INS1_16FlashAttnFwdSm80INS1_25CollectiveMainloopFwdSm80ILi4ELi1ELb0EN4cute5tupleIJNS5_1CILi128EEENS7_ILi64EEENS7_ILi96EEEEEELi96ENS_10bfloat16_tEfNS_4arch4Sm80ELb1ELb0ELb1ELb0ELb1ELb0ELb1ELb1EEENS1_21CollectiveEpilogueFwdINS6_IJS8_SA_S9_EEENS6_IJNS7_ILi1EEESI_SI_EEESC_SE_Li128ELb0ELb1ELb1ELb0EEENS1_30DynamicPersistentTileSchedulerILi128ELi128ELb1ELb1ELb0EEEEEEEEEvNT_6ParamsE,"a",@progbits
	.sectionflags	@""
	.align	4
.nv.constant0._ZN7cutlass13device_kernelIN5flash19enable_sm80_to_sm89INS1_16FlashAttnFwdSm80INS1_25CollectiveMainloopFwdSm80ILi4ELi1ELb0EN4cute5tupleIJNS5_1CILi128EEENS7_ILi64EEENS7_ILi96EEEEEELi96ENS_10bfloat16_tEfNS_4arch4Sm80ELb1ELb0ELb1ELb0ELb1ELb0ELb1ELb1EEENS1_21CollectiveEpilogueFwdINS6_IJS8_SA_S9_EEENS6_IJNS7_ILi1EEESI_SI_EEESC_SE_Li128ELb0ELb1ELb1ELb0EEENS1_30DynamicPersistentTileSchedulerILi128ELi128ELb1ELb1ELb0EEEEEEEEEvNT_6ParamsE:
	.zero		1960


//--------------------- .nv.constant0._ZN7cutlass13device_kernelIN5flash19enable_sm80_to_sm89INS1_16FlashAttnFwdSm80INS1_25CollectiveMainloopFwdSm80ILi4ELi1ELb0EN4cute5tupleIJNS5_1CILi128EEENS7_ILi48EEENS7_ILi96EEEEEELi96ENS_10bfloat16_tEfNS_4arch4Sm80ELb1ELb0ELb1ELb1ELb1ELb0ELb1ELb1EEENS1_21CollectiveEpilogueFwdINS6_IJS8_SA_S9_EEENS6_IJNS7_ILi1EEESI_SI_EEESC_SE_Li128ELb1ELb1ELb1ELb0EEENS1_36VarlenDynamicPersistentTileSchedulerILi128ELi48ELi128ELi128ELb1ELb1ELb0ELb1ELb1ELb1EEEEEEEEEvNT_6ParamsE --------------------------
	.section	.nv.constant0._ZN7cutlass13device_kernelIN5flash19enable_sm80_to_sm89INS1_16FlashAttnFwdSm80INS1_25CollectiveMainloopFwdSm80ILi4ELi1ELb0EN4cute5tupleIJNS5_1CILi128EEENS7_ILi48EEENS7_ILi96EEEEEELi96ENS_10bfloat16_tEfNS_4arch4Sm80ELb1ELb0ELb1ELb1ELb1ELb0ELb1ELb1EEENS1_21CollectiveEpilogueFwdINS6_IJS8_SA_S9_EEENS6_IJNS7_ILi1EEESI_SI_EEESC_SE_Li128ELb1ELb1ELb1ELb0EEENS1_36VarlenDynamicPersistentTileSchedulerILi128ELi48ELi128ELi128ELb1ELb1ELb0ELb1ELb1ELb1EEEEEEEEEvNT_6ParamsE,"a",@progbits
	.sectionflags	@""
	.align	4
.nv.constant0._ZN7cutlass13device_kernelIN5flash19enable_sm80_to_sm89INS1_16FlashAttnFwdSm80INS1_25CollectiveMainloopFwdSm80ILi4ELi1ELb0EN4cute5tupleIJNS5_1CILi128EEENS7_ILi48EEENS7_ILi96EEEEEELi96ENS_10bfloat16_tEfNS_4arch4Sm80ELb1ELb0ELb1ELb1ELb1ELb0ELb1ELb1EEENS1_21CollectiveEpilogueFwdINS6_IJS8_SA_S9_EEENS6_IJNS7_ILi1EEESI_SI_EEESC_SE_Li128ELb1ELb1ELb1ELb0EEENS1_36VarlenDynamicPersistentTileSchedulerILi128ELi48ELi128ELi128ELb1ELb1ELb0ELb1ELb1ELb1EEEEEEEEEvNT_6ParamsE:
	.zero		1976


//--------------------- .nv.constant0._ZN7cutlass13device_kernelIN5flash19enable_sm80_to_sm89INS1_16FlashAttnFwdSm80INS1_25CollectiveMainloopFwdSm80ILi4ELi1ELb0EN4cute5tupleIJNS5_1CILi128EEENS7_ILi48EEENS7_ILi96EEEEEELi96ENS_10bfloat16_tEfNS_4arch4Sm80ELb1ELb0ELb1ELb1ELb1ELb1ELb1ELb1EEENS1_21CollectiveEpilogueFwdINS6_IJS8_SA_S9_EEENS6_IJNS7_ILi1EEESI_SI_EEESC_SE_Li128ELb1ELb1ELb1ELb0EEENS1_36VarlenDynamicPersistentTileSchedulerILi128ELi48ELi128ELi128ELb1ELb1ELb0ELb1ELb1ELb1EEEEEEEEEvNT_6ParamsE --------------------------
	.section	.nv.constant0._ZN7cutlass13device_kernelIN5flash19enable_sm80_to_sm89INS1_16FlashAttnFwdSm80INS1_25CollectiveMainloopFwdSm80ILi4ELi1ELb0EN4cute5tupleIJNS5_1CILi128EEENS7_ILi48EEENS7_ILi96EEEEEELi96ENS_10bfloat16_tEfNS_4arch4Sm80ELb1ELb0ELb1ELb1ELb1ELb1ELb1ELb1EEENS1_21CollectiveEpilogueFwdINS6_IJS8_SA_S9_EEENS6_IJNS7_ILi1EEESI_SI_EEESC_SE_Li128ELb1ELb1ELb1ELb0EEENS1_36VarlenDynamicPersistentTileSchedulerILi128ELi48ELi128ELi128ELb1ELb1ELb0ELb1ELb1ELb1EEEEEEEEEvNT_6ParamsE,"a",@progbits
	.sectionflags	@""
	.align	4
.nv.constant0._ZN7cutlass13device_kernelIN5flash19enable_sm80_to_sm89INS1_16FlashAttnFwdSm80INS1_25CollectiveMainloopFwdSm80ILi4ELi1ELb0EN4cute5tupleIJNS5_1CILi128EEENS7_ILi48EEENS7_ILi96EEEEEELi96ENS_10bfloat16_tEfNS_4arch4Sm80ELb1ELb0ELb1ELb1ELb1ELb1ELb1ELb1EEENS1_21CollectiveEpilogueFwdINS6_IJS8_SA_S9_EEENS6_IJNS7_ILi1EEESI_SI_EEESC_SE_Li128ELb1ELb1ELb1ELb0EEENS1_36VarlenDynamicPersistentTileSchedulerILi128ELi48ELi128ELi128ELb1ELb1ELb0ELb1ELb1ELb1EEEEEEEEEvNT_6ParamsE:
	.zero		1976


//--------------------- SYMBOLS --------------------------

	.type		.nv.reservedSmem.offset0,@object
	.size		.nv.reservedSmem.offset0,0x4
